//
// Generated by NVIDIA NVVM Compiler
//
// Compiler Build ID: CL-36424714
// Cuda compilation tools, release 13.0, V13.0.88
// Based on NVVM 20.0.0
//

.version 9.0
.target sm_100
.address_size 64

	// .globl	_Z2MCPdP10polynomial
.func  (.param .b64 func_retval0) __internal_accurate_pow
(
	.param .b64 __internal_accurate_pow_param_0,
	.param .b64 __internal_accurate_pow_param_1
)
;
.global .align 4 .b8 precalc_xorwow_matrix[102400];
.global .align 4 .b8 precalc_xorwow_offset_matrix[102400];
.global .align 4 .b8 mrg32k3aM1[2304];
.global .align 4 .b8 mrg32k3aM2[2304];
.global .align 4 .b8 mrg32k3aM1SubSeq[2016];
.global .align 4 .b8 mrg32k3aM2SubSeq[2016];
.global .align 4 .b8 mrg32k3aM1Seq[2304];
.global .align 4 .b8 mrg32k3aM2Seq[2304];
.const .align 8 .b8 __cr_lgamma_table[72];

.visible .entry _Z2MCPdP10polynomial(
	.param .u64 .ptr .align 1 _Z2MCPdP10polynomial_param_0,
	.param .u64 .ptr .align 1 _Z2MCPdP10polynomial_param_1
)
{
	.local .align 8 .b8 	__local_depot0[48];
	.reg .b64 	%SP;
	.reg .b64 	%SPL;
	.reg .pred 	%p<166>;
	.reg .b32 	%r<2569>;
	.reg .b32 	%f<17>;
	.reg .b64 	%rd<52>;
	.reg .b64 	%fd<135>;

	mov.u64 	%SPL, __local_depot0;
	ld.param.u64 	%rd18, [_Z2MCPdP10polynomial_param_1];
	cvta.to.global.u64 	%rd19, %rd18;
	add.u64 	%rd1, %SPL, 0;
	mov.u32 	%r1126, %tid.x;
	mov.u32 	%r1127, %ctaid.x;
	mov.u32 	%r1128, %ntid.x;
	mad.lo.s32 	%r1129, %r1127, %r1128, %r1126;
	mul.hi.u32 	%r1130, %r1127, 1717986919;
	shr.u32 	%r1131, %r1130, 1;
	mul.lo.s32 	%r1132, %r1131, 5;
	sub.s32 	%r1133, %r1127, %r1132;
	mul.wide.u32 	%rd21, %r1133, 12;
	add.s64 	%rd22, %rd19, %rd21;
	ld.global.u32 	%r1, [%rd22];
	ld.global.u32 	%r2, [%rd22+4];
	ld.global.u32 	%r3, [%rd22+8];
	cvt.s64.s32 	%rd50, %r1129;
	mov.b32 	%r2002, 1969363375;
	mov.b32 	%r1134, 1207773362;
	st.local.v2.u32 	[%rd1], {%r1134, %r2002};
	mov.b32 	%r2000, -123459836;
	mov.b32 	%r2001, 2073827711;
	st.local.v2.u32 	[%rd1+8], {%r2001, %r2000};
	mov.b32 	%r1998, 1851689907;
	mov.b32 	%r1999, -589760388;
	st.local.v2.u32 	[%rd1+16], {%r1999, %r1998};
	setp.eq.s32 	%p1, %r1129, 0;
	@%p1 bra 	$L__BB0_115;
	mov.b32 	%r1980, 0;
	mov.b32 	%r2002, 1969363375;
	mov.b32 	%r2001, 2073827711;
	mov.b32 	%r2000, -123459836;
	mov.b32 	%r1999, -589760388;
	mov.b32 	%r1998, 1851689907;
$L__BB0_2:
	mov.u64 	%rd3, %rd50;
	and.b64  	%rd4, %rd3, 3;
	setp.eq.s64 	%p2, %rd4, 0;
	@%p2 bra 	$L__BB0_114;
	mul.wide.u32 	%rd23, %r1980, 3200;
	mov.u64 	%rd24, precalc_xorwow_matrix;
	add.s64 	%rd5, %rd24, %rd23;
	mov.b32 	%r1998, 0;
	mov.u32 	%r1999, %r1998;
	mov.u32 	%r2000, %r1998;
	mov.u32 	%r2001, %r1998;
	mov.u32 	%r2002, %r1998;
	mov.u32 	%r1991, %r1998;
$L__BB0_4:
	mul.wide.u32 	%rd25, %r1991, 4;
	add.s64 	%rd26, %rd1, %rd25;
	ld.local.u32 	%r21, [%rd26+4];
	shl.b32 	%r22, %r1991, 5;
	mov.b32 	%r1997, 0;
$L__BB0_5:
	.pragma "nounroll";
	shr.u32 	%r1143, %r21, %r1997;
	and.b32  	%r1144, %r1143, 1;
	setp.eq.b32 	%p3, %r1144, 1;
	not.pred 	%p4, %p3;
	add.s32 	%r1145, %r22, %r1997;
	mul.lo.s32 	%r1146, %r1145, 5;
	mul.wide.u32 	%rd27, %r1146, 4;
	add.s64 	%rd6, %rd5, %rd27;
	@%p4 bra 	$L__BB0_7;
	ld.global.u32 	%r1147, [%rd6];
	xor.b32  	%r2002, %r2002, %r1147;
	ld.global.u32 	%r1148, [%rd6+4];
	xor.b32  	%r2001, %r2001, %r1148;
	ld.global.u32 	%r1149, [%rd6+8];
	xor.b32  	%r2000, %r2000, %r1149;
	ld.global.u32 	%r1150, [%rd6+12];
	xor.b32  	%r1999, %r1999, %r1150;
	ld.global.u32 	%r1151, [%rd6+16];
	xor.b32  	%r1998, %r1998, %r1151;
$L__BB0_7:
	and.b32  	%r1153, %r1143, 2;
	setp.eq.s32 	%p5, %r1153, 0;
	@%p5 bra 	$L__BB0_9;
	ld.global.u32 	%r1154, [%rd6+20];
	xor.b32  	%r2002, %r2002, %r1154;
	ld.global.u32 	%r1155, [%rd6+24];
	xor.b32  	%r2001, %r2001, %r1155;
	ld.global.u32 	%r1156, [%rd6+28];
	xor.b32  	%r2000, %r2000, %r1156;
	ld.global.u32 	%r1157, [%rd6+32];
	xor.b32  	%r1999, %r1999, %r1157;
	ld.global.u32 	%r1158, [%rd6+36];
	xor.b32  	%r1998, %r1998, %r1158;
$L__BB0_9:
	and.b32  	%r1160, %r1143, 4;
	setp.eq.s32 	%p6, %r1160, 0;
	@%p6 bra 	$L__BB0_11;
	ld.global.u32 	%r1161, [%rd6+40];
	xor.b32  	%r2002, %r2002, %r1161;
	ld.global.u32 	%r1162, [%rd6+44];
	xor.b32  	%r2001, %r2001, %r1162;
	ld.global.u32 	%r1163, [%rd6+48];
	xor.b32  	%r2000, %r2000, %r1163;
	ld.global.u32 	%r1164, [%rd6+52];
	xor.b32  	%r1999, %r1999, %r1164;
	ld.global.u32 	%r1165, [%rd6+56];
	xor.b32  	%r1998, %r1998, %r1165;
$L__BB0_11:
	and.b32  	%r1167, %r1143, 8;
	setp.eq.s32 	%p7, %r1167, 0;
	@%p7 bra 	$L__BB0_13;
	ld.global.u32 	%r1168, [%rd6+60];
	xor.b32  	%r2002, %r2002, %r1168;
	ld.global.u32 	%r1169, [%rd6+64];
	xor.b32  	%r2001, %r2001, %r1169;
	ld.global.u32 	%r1170, [%rd6+68];
	xor.b32  	%r2000, %r2000, %r1170;
	ld.global.u32 	%r1171, [%rd6+72];
	xor.b32  	%r1999, %r1999, %r1171;
	ld.global.u32 	%r1172, [%rd6+76];
	xor.b32  	%r1998, %r1998, %r1172;
$L__BB0_13:
	and.b32  	%r1174, %r1143, 16;
	setp.eq.s32 	%p8, %r1174, 0;
	@%p8 bra 	$L__BB0_15;
	ld.global.u32 	%r1175, [%rd6+80];
	xor.b32  	%r2002, %r2002, %r1175;
	ld.global.u32 	%r1176, [%rd6+84];
	xor.b32  	%r2001, %r2001, %r1176;
	ld.global.u32 	%r1177, [%rd6+88];
	xor.b32  	%r2000, %r2000, %r1177;
	ld.global.u32 	%r1178, [%rd6+92];
	xor.b32  	%r1999, %r1999, %r1178;
	ld.global.u32 	%r1179, [%rd6+96];
	xor.b32  	%r1998, %r1998, %r1179;
$L__BB0_15:
	and.b32  	%r1181, %r1143, 32;
	setp.eq.s32 	%p9, %r1181, 0;
	@%p9 bra 	$L__BB0_17;
	ld.global.u32 	%r1182, [%rd6+100];
	xor.b32  	%r2002, %r2002, %r1182;
	ld.global.u32 	%r1183, [%rd6+104];
	xor.b32  	%r2001, %r2001, %r1183;
	ld.global.u32 	%r1184, [%rd6+108];
	xor.b32  	%r2000, %r2000, %r1184;
	ld.global.u32 	%r1185, [%rd6+112];
	xor.b32  	%r1999, %r1999, %r1185;
	ld.global.u32 	%r1186, [%rd6+116];
	xor.b32  	%r1998, %r1998, %r1186;
$L__BB0_17:
	and.b32  	%r1188, %r1143, 64;
	setp.eq.s32 	%p10, %r1188, 0;
	@%p10 bra 	$L__BB0_19;
	ld.global.u32 	%r1189, [%rd6+120];
	xor.b32  	%r2002, %r2002, %r1189;
	ld.global.u32 	%r1190, [%rd6+124];
	xor.b32  	%r2001, %r2001, %r1190;
	ld.global.u32 	%r1191, [%rd6+128];
	xor.b32  	%r2000, %r2000, %r1191;
	ld.global.u32 	%r1192, [%rd6+132];
	xor.b32  	%r1999, %r1999, %r1192;
	ld.global.u32 	%r1193, [%rd6+136];
	xor.b32  	%r1998, %r1998, %r1193;
$L__BB0_19:
	and.b32  	%r1195, %r1143, 128;
	setp.eq.s32 	%p11, %r1195, 0;
	@%p11 bra 	$L__BB0_21;
	ld.global.u32 	%r1196, [%rd6+140];
	xor.b32  	%r2002, %r2002, %r1196;
	ld.global.u32 	%r1197, [%rd6+144];
	xor.b32  	%r2001, %r2001, %r1197;
	ld.global.u32 	%r1198, [%rd6+148];
	xor.b32  	%r2000, %r2000, %r1198;
	ld.global.u32 	%r1199, [%rd6+152];
	xor.b32  	%r1999, %r1999, %r1199;
	ld.global.u32 	%r1200, [%rd6+156];
	xor.b32  	%r1998, %r1998, %r1200;
$L__BB0_21:
	and.b32  	%r1202, %r1143, 256;
	setp.eq.s32 	%p12, %r1202, 0;
	@%p12 bra 	$L__BB0_23;
	ld.global.u32 	%r1203, [%rd6+160];
	xor.b32  	%r2002, %r2002, %r1203;
	ld.global.u32 	%r1204, [%rd6+164];
	xor.b32  	%r2001, %r2001, %r1204;
	ld.global.u32 	%r1205, [%rd6+168];
	xor.b32  	%r2000, %r2000, %r1205;
	ld.global.u32 	%r1206, [%rd6+172];
	xor.b32  	%r1999, %r1999, %r1206;
	ld.global.u32 	%r1207, [%rd6+176];
	xor.b32  	%r1998, %r1998, %r1207;
$L__BB0_23:
	and.b32  	%r1209, %r1143, 512;
	setp.eq.s32 	%p13, %r1209, 0;
	@%p13 bra 	$L__BB0_25;
	ld.global.u32 	%r1210, [%rd6+180];
	xor.b32  	%r2002, %r2002, %r1210;
	ld.global.u32 	%r1211, [%rd6+184];
	xor.b32  	%r2001, %r2001, %r1211;
	ld.global.u32 	%r1212, [%rd6+188];
	xor.b32  	%r2000, %r2000, %r1212;
	ld.global.u32 	%r1213, [%rd6+192];
	xor.b32  	%r1999, %r1999, %r1213;
	ld.global.u32 	%r1214, [%rd6+196];
	xor.b32  	%r1998, %r1998, %r1214;
$L__BB0_25:
	and.b32  	%r1216, %r1143, 1024;
	setp.eq.s32 	%p14, %r1216, 0;
	@%p14 bra 	$L__BB0_27;
	ld.global.u32 	%r1217, [%rd6+200];
	xor.b32  	%r2002, %r2002, %r1217;
	ld.global.u32 	%r1218, [%rd6+204];
	xor.b32  	%r2001, %r2001, %r1218;
	ld.global.u32 	%r1219, [%rd6+208];
	xor.b32  	%r2000, %r2000, %r1219;
	ld.global.u32 	%r1220, [%rd6+212];
	xor.b32  	%r1999, %r1999, %r1220;
	ld.global.u32 	%r1221, [%rd6+216];
	xor.b32  	%r1998, %r1998, %r1221;
$L__BB0_27:
	and.b32  	%r1223, %r1143, 2048;
	setp.eq.s32 	%p15, %r1223, 0;
	@%p15 bra 	$L__BB0_29;
	ld.global.u32 	%r1224, [%rd6+220];
	xor.b32  	%r2002, %r2002, %r1224;
	ld.global.u32 	%r1225, [%rd6+224];
	xor.b32  	%r2001, %r2001, %r1225;
	ld.global.u32 	%r1226, [%rd6+228];
	xor.b32  	%r2000, %r2000, %r1226;
	ld.global.u32 	%r1227, [%rd6+232];
	xor.b32  	%r1999, %r1999, %r1227;
	ld.global.u32 	%r1228, [%rd6+236];
	xor.b32  	%r1998, %r1998, %r1228;
$L__BB0_29:
	and.b32  	%r1230, %r1143, 4096;
	setp.eq.s32 	%p16, %r1230, 0;
	@%p16 bra 	$L__BB0_31;
	ld.global.u32 	%r1231, [%rd6+240];
	xor.b32  	%r2002, %r2002, %r1231;
	ld.global.u32 	%r1232, [%rd6+244];
	xor.b32  	%r2001, %r2001, %r1232;
	ld.global.u32 	%r1233, [%rd6+248];
	xor.b32  	%r2000, %r2000, %r1233;
	ld.global.u32 	%r1234, [%rd6+252];
	xor.b32  	%r1999, %r1999, %r1234;
	ld.global.u32 	%r1235, [%rd6+256];
	xor.b32  	%r1998, %r1998, %r1235;
$L__BB0_31:
	and.b32  	%r1237, %r1143, 8192;
	setp.eq.s32 	%p17, %r1237, 0;
	@%p17 bra 	$L__BB0_33;
	ld.global.u32 	%r1238, [%rd6+260];
	xor.b32  	%r2002, %r2002, %r1238;
	ld.global.u32 	%r1239, [%rd6+264];
	xor.b32  	%r2001, %r2001, %r1239;
	ld.global.u32 	%r1240, [%rd6+268];
	xor.b32  	%r2000, %r2000, %r1240;
	ld.global.u32 	%r1241, [%rd6+272];
	xor.b32  	%r1999, %r1999, %r1241;
	ld.global.u32 	%r1242, [%rd6+276];
	xor.b32  	%r1998, %r1998, %r1242;
$L__BB0_33:
	and.b32  	%r1244, %r1143, 16384;
	setp.eq.s32 	%p18, %r1244, 0;
	@%p18 bra 	$L__BB0_35;
	ld.global.u32 	%r1245, [%rd6+280];
	xor.b32  	%r2002, %r2002, %r1245;
	ld.global.u32 	%r1246, [%rd6+284];
	xor.b32  	%r2001, %r2001, %r1246;
	ld.global.u32 	%r1247, [%rd6+288];
	xor.b32  	%r2000, %r2000, %r1247;
	ld.global.u32 	%r1248, [%rd6+292];
	xor.b32  	%r1999, %r1999, %r1248;
	ld.global.u32 	%r1249, [%rd6+296];
	xor.b32  	%r1998, %r1998, %r1249;
$L__BB0_35:
	and.b32  	%r1251, %r1143, 32768;
	setp.eq.s32 	%p19, %r1251, 0;
	@%p19 bra 	$L__BB0_37;
	ld.global.u32 	%r1252, [%rd6+300];
	xor.b32  	%r2002, %r2002, %r1252;
	ld.global.u32 	%r1253, [%rd6+304];
	xor.b32  	%r2001, %r2001, %r1253;
	ld.global.u32 	%r1254, [%rd6+308];
	xor.b32  	%r2000, %r2000, %r1254;
	ld.global.u32 	%r1255, [%rd6+312];
	xor.b32  	%r1999, %r1999, %r1255;
	ld.global.u32 	%r1256, [%rd6+316];
	xor.b32  	%r1998, %r1998, %r1256;
$L__BB0_37:
	add.s32 	%r1997, %r1997, 16;
	setp.ne.s32 	%p20, %r1997, 32;
	@%p20 bra 	$L__BB0_5;
	mad.lo.s32 	%r1257, %r1991, -31, %r22;
	add.s32 	%r1991, %r1257, 1;
	setp.ne.s32 	%p21, %r1991, 5;
	@%p21 bra 	$L__BB0_4;
	st.local.u32 	[%rd1+4], %r2002;
	st.local.v2.u32 	[%rd1+8], {%r2001, %r2000};
	st.local.v2.u32 	[%rd1+16], {%r1999, %r1998};
	setp.eq.s64 	%p22, %rd4, 1;
	@%p22 bra 	$L__BB0_114;
	mov.b32 	%r1998, 0;
	mov.u32 	%r1999, %r1998;
	mov.u32 	%r2000, %r1998;
	mov.u32 	%r2001, %r1998;
	mov.u32 	%r2002, %r1998;
	mov.u32 	%r2083, %r1998;
$L__BB0_41:
	mul.wide.u32 	%rd28, %r2083, 4;
	add.s64 	%rd29, %rd1, %rd28;
	ld.local.u32 	%r197, [%rd29+4];
	shl.b32 	%r198, %r2083, 5;
	mov.b32 	%r2089, 0;
$L__BB0_42:
	.pragma "nounroll";
	shr.u32 	%r1260, %r197, %r2089;
	and.b32  	%r1261, %r1260, 1;
	setp.eq.b32 	%p23, %r1261, 1;
	not.pred 	%p24, %p23;
	add.s32 	%r1262, %r198, %r2089;
	mul.lo.s32 	%r1263, %r1262, 5;
	mul.wide.u32 	%rd30, %r1263, 4;
	add.s64 	%rd7, %rd5, %rd30;
	@%p24 bra 	$L__BB0_44;
	ld.global.u32 	%r1264, [%rd7];
	xor.b32  	%r2002, %r2002, %r1264;
	ld.global.u32 	%r1265, [%rd7+4];
	xor.b32  	%r2001, %r2001, %r1265;
	ld.global.u32 	%r1266, [%rd7+8];
	xor.b32  	%r2000, %r2000, %r1266;
	ld.global.u32 	%r1267, [%rd7+12];
	xor.b32  	%r1999, %r1999, %r1267;
	ld.global.u32 	%r1268, [%rd7+16];
	xor.b32  	%r1998, %r1998, %r1268;
$L__BB0_44:
	and.b32  	%r1270, %r1260, 2;
	setp.eq.s32 	%p25, %r1270, 0;
	@%p25 bra 	$L__BB0_46;
	ld.global.u32 	%r1271, [%rd7+20];
	xor.b32  	%r2002, %r2002, %r1271;
	ld.global.u32 	%r1272, [%rd7+24];
	xor.b32  	%r2001, %r2001, %r1272;
	ld.global.u32 	%r1273, [%rd7+28];
	xor.b32  	%r2000, %r2000, %r1273;
	ld.global.u32 	%r1274, [%rd7+32];
	xor.b32  	%r1999, %r1999, %r1274;
	ld.global.u32 	%r1275, [%rd7+36];
	xor.b32  	%r1998, %r1998, %r1275;
$L__BB0_46:
	and.b32  	%r1277, %r1260, 4;
	setp.eq.s32 	%p26, %r1277, 0;
	@%p26 bra 	$L__BB0_48;
	ld.global.u32 	%r1278, [%rd7+40];
	xor.b32  	%r2002, %r2002, %r1278;
	ld.global.u32 	%r1279, [%rd7+44];
	xor.b32  	%r2001, %r2001, %r1279;
	ld.global.u32 	%r1280, [%rd7+48];
	xor.b32  	%r2000, %r2000, %r1280;
	ld.global.u32 	%r1281, [%rd7+52];
	xor.b32  	%r1999, %r1999, %r1281;
	ld.global.u32 	%r1282, [%rd7+56];
	xor.b32  	%r1998, %r1998, %r1282;
$L__BB0_48:
	and.b32  	%r1284, %r1260, 8;
	setp.eq.s32 	%p27, %r1284, 0;
	@%p27 bra 	$L__BB0_50;
	ld.global.u32 	%r1285, [%rd7+60];
	xor.b32  	%r2002, %r2002, %r1285;
	ld.global.u32 	%r1286, [%rd7+64];
	xor.b32  	%r2001, %r2001, %r1286;
	ld.global.u32 	%r1287, [%rd7+68];
	xor.b32  	%r2000, %r2000, %r1287;
	ld.global.u32 	%r1288, [%rd7+72];
	xor.b32  	%r1999, %r1999, %r1288;
	ld.global.u32 	%r1289, [%rd7+76];
	xor.b32  	%r1998, %r1998, %r1289;
$L__BB0_50:
	and.b32  	%r1291, %r1260, 16;
	setp.eq.s32 	%p28, %r1291, 0;
	@%p28 bra 	$L__BB0_52;
	ld.global.u32 	%r1292, [%rd7+80];
	xor.b32  	%r2002, %r2002, %r1292;
	ld.global.u32 	%r1293, [%rd7+84];
	xor.b32  	%r2001, %r2001, %r1293;
	ld.global.u32 	%r1294, [%rd7+88];
	xor.b32  	%r2000, %r2000, %r1294;
	ld.global.u32 	%r1295, [%rd7+92];
	xor.b32  	%r1999, %r1999, %r1295;
	ld.global.u32 	%r1296, [%rd7+96];
	xor.b32  	%r1998, %r1998, %r1296;
$L__BB0_52:
	and.b32  	%r1298, %r1260, 32;
	setp.eq.s32 	%p29, %r1298, 0;
	@%p29 bra 	$L__BB0_54;
	ld.global.u32 	%r1299, [%rd7+100];
	xor.b32  	%r2002, %r2002, %r1299;
	ld.global.u32 	%r1300, [%rd7+104];
	xor.b32  	%r2001, %r2001, %r1300;
	ld.global.u32 	%r1301, [%rd7+108];
	xor.b32  	%r2000, %r2000, %r1301;
	ld.global.u32 	%r1302, [%rd7+112];
	xor.b32  	%r1999, %r1999, %r1302;
	ld.global.u32 	%r1303, [%rd7+116];
	xor.b32  	%r1998, %r1998, %r1303;
$L__BB0_54:
	and.b32  	%r1305, %r1260, 64;
	setp.eq.s32 	%p30, %r1305, 0;
	@%p30 bra 	$L__BB0_56;
	ld.global.u32 	%r1306, [%rd7+120];
	xor.b32  	%r2002, %r2002, %r1306;
	ld.global.u32 	%r1307, [%rd7+124];
	xor.b32  	%r2001, %r2001, %r1307;
	ld.global.u32 	%r1308, [%rd7+128];
	xor.b32  	%r2000, %r2000, %r1308;
	ld.global.u32 	%r1309, [%rd7+132];
	xor.b32  	%r1999, %r1999, %r1309;
	ld.global.u32 	%r1310, [%rd7+136];
	xor.b32  	%r1998, %r1998, %r1310;
$L__BB0_56:
	and.b32  	%r1312, %r1260, 128;
	setp.eq.s32 	%p31, %r1312, 0;
	@%p31 bra 	$L__BB0_58;
	ld.global.u32 	%r1313, [%rd7+140];
	xor.b32  	%r2002, %r2002, %r1313;
	ld.global.u32 	%r1314, [%rd7+144];
	xor.b32  	%r2001, %r2001, %r1314;
	ld.global.u32 	%r1315, [%rd7+148];
	xor.b32  	%r2000, %r2000, %r1315;
	ld.global.u32 	%r1316, [%rd7+152];
	xor.b32  	%r1999, %r1999, %r1316;
	ld.global.u32 	%r1317, [%rd7+156];
	xor.b32  	%r1998, %r1998, %r1317;
$L__BB0_58:
	and.b32  	%r1319, %r1260, 256;
	setp.eq.s32 	%p32, %r1319, 0;
	@%p32 bra 	$L__BB0_60;
	ld.global.u32 	%r1320, [%rd7+160];
	xor.b32  	%r2002, %r2002, %r1320;
	ld.global.u32 	%r1321, [%rd7+164];
	xor.b32  	%r2001, %r2001, %r1321;
	ld.global.u32 	%r1322, [%rd7+168];
	xor.b32  	%r2000, %r2000, %r1322;
	ld.global.u32 	%r1323, [%rd7+172];
	xor.b32  	%r1999, %r1999, %r1323;
	ld.global.u32 	%r1324, [%rd7+176];
	xor.b32  	%r1998, %r1998, %r1324;
$L__BB0_60:
	and.b32  	%r1326, %r1260, 512;
	setp.eq.s32 	%p33, %r1326, 0;
	@%p33 bra 	$L__BB0_62;
	ld.global.u32 	%r1327, [%rd7+180];
	xor.b32  	%r2002, %r2002, %r1327;
	ld.global.u32 	%r1328, [%rd7+184];
	xor.b32  	%r2001, %r2001, %r1328;
	ld.global.u32 	%r1329, [%rd7+188];
	xor.b32  	%r2000, %r2000, %r1329;
	ld.global.u32 	%r1330, [%rd7+192];
	xor.b32  	%r1999, %r1999, %r1330;
	ld.global.u32 	%r1331, [%rd7+196];
	xor.b32  	%r1998, %r1998, %r1331;
$L__BB0_62:
	and.b32  	%r1333, %r1260, 1024;
	setp.eq.s32 	%p34, %r1333, 0;
	@%p34 bra 	$L__BB0_64;
	ld.global.u32 	%r1334, [%rd7+200];
	xor.b32  	%r2002, %r2002, %r1334;
	ld.global.u32 	%r1335, [%rd7+204];
	xor.b32  	%r2001, %r2001, %r1335;
	ld.global.u32 	%r1336, [%rd7+208];
	xor.b32  	%r2000, %r2000, %r1336;
	ld.global.u32 	%r1337, [%rd7+212];
	xor.b32  	%r1999, %r1999, %r1337;
	ld.global.u32 	%r1338, [%rd7+216];
	xor.b32  	%r1998, %r1998, %r1338;
$L__BB0_64:
	and.b32  	%r1340, %r1260, 2048;
	setp.eq.s32 	%p35, %r1340, 0;
	@%p35 bra 	$L__BB0_66;
	ld.global.u32 	%r1341, [%rd7+220];
	xor.b32  	%r2002, %r2002, %r1341;
	ld.global.u32 	%r1342, [%rd7+224];
	xor.b32  	%r2001, %r2001, %r1342;
	ld.global.u32 	%r1343, [%rd7+228];
	xor.b32  	%r2000, %r2000, %r1343;
	ld.global.u32 	%r1344, [%rd7+232];
	xor.b32  	%r1999, %r1999, %r1344;
	ld.global.u32 	%r1345, [%rd7+236];
	xor.b32  	%r1998, %r1998, %r1345;
$L__BB0_66:
	and.b32  	%r1347, %r1260, 4096;
	setp.eq.s32 	%p36, %r1347, 0;
	@%p36 bra 	$L__BB0_68;
	ld.global.u32 	%r1348, [%rd7+240];
	xor.b32  	%r2002, %r2002, %r1348;
	ld.global.u32 	%r1349, [%rd7+244];
	xor.b32  	%r2001, %r2001, %r1349;
	ld.global.u32 	%r1350, [%rd7+248];
	xor.b32  	%r2000, %r2000, %r1350;
	ld.global.u32 	%r1351, [%rd7+252];
	xor.b32  	%r1999, %r1999, %r1351;
	ld.global.u32 	%r1352, [%rd7+256];
	xor.b32  	%r1998, %r1998, %r1352;
$L__BB0_68:
	and.b32  	%r1354, %r1260, 8192;
	setp.eq.s32 	%p37, %r1354, 0;
	@%p37 bra 	$L__BB0_70;
	ld.global.u32 	%r1355, [%rd7+260];
	xor.b32  	%r2002, %r2002, %r1355;
	ld.global.u32 	%r1356, [%rd7+264];
	xor.b32  	%r2001, %r2001, %r1356;
	ld.global.u32 	%r1357, [%rd7+268];
	xor.b32  	%r2000, %r2000, %r1357;
	ld.global.u32 	%r1358, [%rd7+272];
	xor.b32  	%r1999, %r1999, %r1358;
	ld.global.u32 	%r1359, [%rd7+276];
	xor.b32  	%r1998, %r1998, %r1359;
$L__BB0_70:
	and.b32  	%r1361, %r1260, 16384;
	setp.eq.s32 	%p38, %r1361, 0;
	@%p38 bra 	$L__BB0_72;
	ld.global.u32 	%r1362, [%rd7+280];
	xor.b32  	%r2002, %r2002, %r1362;
	ld.global.u32 	%r1363, [%rd7+284];
	xor.b32  	%r2001, %r2001, %r1363;
	ld.global.u32 	%r1364, [%rd7+288];
	xor.b32  	%r2000, %r2000, %r1364;
	ld.global.u32 	%r1365, [%rd7+292];
	xor.b32  	%r1999, %r1999, %r1365;
	ld.global.u32 	%r1366, [%rd7+296];
	xor.b32  	%r1998, %r1998, %r1366;
$L__BB0_72:
	and.b32  	%r1368, %r1260, 32768;
	setp.eq.s32 	%p39, %r1368, 0;
	@%p39 bra 	$L__BB0_74;
	ld.global.u32 	%r1369, [%rd7+300];
	xor.b32  	%r2002, %r2002, %r1369;
	ld.global.u32 	%r1370, [%rd7+304];
	xor.b32  	%r2001, %r2001, %r1370;
	ld.global.u32 	%r1371, [%rd7+308];
	xor.b32  	%r2000, %r2000, %r1371;
	ld.global.u32 	%r1372, [%rd7+312];
	xor.b32  	%r1999, %r1999, %r1372;
	ld.global.u32 	%r1373, [%rd7+316];
	xor.b32  	%r1998, %r1998, %r1373;
$L__BB0_74:
	add.s32 	%r2089, %r2089, 16;
	setp.ne.s32 	%p40, %r2089, 32;
	@%p40 bra 	$L__BB0_42;
	mad.lo.s32 	%r1374, %r2083, -31, %r198;
	add.s32 	%r2083, %r1374, 1;
	setp.ne.s32 	%p41, %r2083, 5;
	@%p41 bra 	$L__BB0_41;
	st.local.u32 	[%rd1+4], %r2002;
	st.local.v2.u32 	[%rd1+8], {%r2001, %r2000};
	st.local.v2.u32 	[%rd1+16], {%r1999, %r1998};
	setp.ne.s64 	%p42, %rd4, 3;
	@%p42 bra 	$L__BB0_114;
	mov.b32 	%r1998, 0;
	mov.u32 	%r1999, %r1998;
	mov.u32 	%r2000, %r1998;
	mov.u32 	%r2001, %r1998;
	mov.u32 	%r2002, %r1998;
	mov.u32 	%r2175, %r1998;
$L__BB0_78:
	mul.wide.u32 	%rd31, %r2175, 4;
	add.s64 	%rd32, %rd1, %rd31;
	ld.local.u32 	%r373, [%rd32+4];
	shl.b32 	%r374, %r2175, 5;
	mov.b32 	%r2181, 0;
$L__BB0_79:
	.pragma "nounroll";
	shr.u32 	%r1377, %r373, %r2181;
	and.b32  	%r1378, %r1377, 1;
	setp.eq.b32 	%p43, %r1378, 1;
	not.pred 	%p44, %p43;
	add.s32 	%r1379, %r374, %r2181;
	mul.lo.s32 	%r1380, %r1379, 5;
	mul.wide.u32 	%rd33, %r1380, 4;
	add.s64 	%rd8, %rd5, %rd33;
	@%p44 bra 	$L__BB0_81;
	ld.global.u32 	%r1381, [%rd8];
	xor.b32  	%r2002, %r2002, %r1381;
	ld.global.u32 	%r1382, [%rd8+4];
	xor.b32  	%r2001, %r2001, %r1382;
	ld.global.u32 	%r1383, [%rd8+8];
	xor.b32  	%r2000, %r2000, %r1383;
	ld.global.u32 	%r1384, [%rd8+12];
	xor.b32  	%r1999, %r1999, %r1384;
	ld.global.u32 	%r1385, [%rd8+16];
	xor.b32  	%r1998, %r1998, %r1385;
$L__BB0_81:
	and.b32  	%r1387, %r1377, 2;
	setp.eq.s32 	%p45, %r1387, 0;
	@%p45 bra 	$L__BB0_83;
	ld.global.u32 	%r1388, [%rd8+20];
	xor.b32  	%r2002, %r2002, %r1388;
	ld.global.u32 	%r1389, [%rd8+24];
	xor.b32  	%r2001, %r2001, %r1389;
	ld.global.u32 	%r1390, [%rd8+28];
	xor.b32  	%r2000, %r2000, %r1390;
	ld.global.u32 	%r1391, [%rd8+32];
	xor.b32  	%r1999, %r1999, %r1391;
	ld.global.u32 	%r1392, [%rd8+36];
	xor.b32  	%r1998, %r1998, %r1392;
$L__BB0_83:
	and.b32  	%r1394, %r1377, 4;
	setp.eq.s32 	%p46, %r1394, 0;
	@%p46 bra 	$L__BB0_85;
	ld.global.u32 	%r1395, [%rd8+40];
	xor.b32  	%r2002, %r2002, %r1395;
	ld.global.u32 	%r1396, [%rd8+44];
	xor.b32  	%r2001, %r2001, %r1396;
	ld.global.u32 	%r1397, [%rd8+48];
	xor.b32  	%r2000, %r2000, %r1397;
	ld.global.u32 	%r1398, [%rd8+52];
	xor.b32  	%r1999, %r1999, %r1398;
	ld.global.u32 	%r1399, [%rd8+56];
	xor.b32  	%r1998, %r1998, %r1399;
$L__BB0_85:
	and.b32  	%r1401, %r1377, 8;
	setp.eq.s32 	%p47, %r1401, 0;
	@%p47 bra 	$L__BB0_87;
	ld.global.u32 	%r1402, [%rd8+60];
	xor.b32  	%r2002, %r2002, %r1402;
	ld.global.u32 	%r1403, [%rd8+64];
	xor.b32  	%r2001, %r2001, %r1403;
	ld.global.u32 	%r1404, [%rd8+68];
	xor.b32  	%r2000, %r2000, %r1404;
	ld.global.u32 	%r1405, [%rd8+72];
	xor.b32  	%r1999, %r1999, %r1405;
	ld.global.u32 	%r1406, [%rd8+76];
	xor.b32  	%r1998, %r1998, %r1406;
$L__BB0_87:
	and.b32  	%r1408, %r1377, 16;
	setp.eq.s32 	%p48, %r1408, 0;
	@%p48 bra 	$L__BB0_89;
	ld.global.u32 	%r1409, [%rd8+80];
	xor.b32  	%r2002, %r2002, %r1409;
	ld.global.u32 	%r1410, [%rd8+84];
	xor.b32  	%r2001, %r2001, %r1410;
	ld.global.u32 	%r1411, [%rd8+88];
	xor.b32  	%r2000, %r2000, %r1411;
	ld.global.u32 	%r1412, [%rd8+92];
	xor.b32  	%r1999, %r1999, %r1412;
	ld.global.u32 	%r1413, [%rd8+96];
	xor.b32  	%r1998, %r1998, %r1413;
$L__BB0_89:
	and.b32  	%r1415, %r1377, 32;
	setp.eq.s32 	%p49, %r1415, 0;
	@%p49 bra 	$L__BB0_91;
	ld.global.u32 	%r1416, [%rd8+100];
	xor.b32  	%r2002, %r2002, %r1416;
	ld.global.u32 	%r1417, [%rd8+104];
	xor.b32  	%r2001, %r2001, %r1417;
	ld.global.u32 	%r1418, [%rd8+108];
	xor.b32  	%r2000, %r2000, %r1418;
	ld.global.u32 	%r1419, [%rd8+112];
	xor.b32  	%r1999, %r1999, %r1419;
	ld.global.u32 	%r1420, [%rd8+116];
	xor.b32  	%r1998, %r1998, %r1420;
$L__BB0_91:
	and.b32  	%r1422, %r1377, 64;
	setp.eq.s32 	%p50, %r1422, 0;
	@%p50 bra 	$L__BB0_93;
	ld.global.u32 	%r1423, [%rd8+120];
	xor.b32  	%r2002, %r2002, %r1423;
	ld.global.u32 	%r1424, [%rd8+124];
	xor.b32  	%r2001, %r2001, %r1424;
	ld.global.u32 	%r1425, [%rd8+128];
	xor.b32  	%r2000, %r2000, %r1425;
	ld.global.u32 	%r1426, [%rd8+132];
	xor.b32  	%r1999, %r1999, %r1426;
	ld.global.u32 	%r1427, [%rd8+136];
	xor.b32  	%r1998, %r1998, %r1427;
$L__BB0_93:
	and.b32  	%r1429, %r1377, 128;
	setp.eq.s32 	%p51, %r1429, 0;
	@%p51 bra 	$L__BB0_95;
	ld.global.u32 	%r1430, [%rd8+140];
	xor.b32  	%r2002, %r2002, %r1430;
	ld.global.u32 	%r1431, [%rd8+144];
	xor.b32  	%r2001, %r2001, %r1431;
	ld.global.u32 	%r1432, [%rd8+148];
	xor.b32  	%r2000, %r2000, %r1432;
	ld.global.u32 	%r1433, [%rd8+152];
	xor.b32  	%r1999, %r1999, %r1433;
	ld.global.u32 	%r1434, [%rd8+156];
	xor.b32  	%r1998, %r1998, %r1434;
$L__BB0_95:
	and.b32  	%r1436, %r1377, 256;
	setp.eq.s32 	%p52, %r1436, 0;
	@%p52 bra 	$L__BB0_97;
	ld.global.u32 	%r1437, [%rd8+160];
	xor.b32  	%r2002, %r2002, %r1437;
	ld.global.u32 	%r1438, [%rd8+164];
	xor.b32  	%r2001, %r2001, %r1438;
	ld.global.u32 	%r1439, [%rd8+168];
	xor.b32  	%r2000, %r2000, %r1439;
	ld.global.u32 	%r1440, [%rd8+172];
	xor.b32  	%r1999, %r1999, %r1440;
	ld.global.u32 	%r1441, [%rd8+176];
	xor.b32  	%r1998, %r1998, %r1441;
$L__BB0_97:
	and.b32  	%r1443, %r1377, 512;
	setp.eq.s32 	%p53, %r1443, 0;
	@%p53 bra 	$L__BB0_99;
	ld.global.u32 	%r1444, [%rd8+180];
	xor.b32  	%r2002, %r2002, %r1444;
	ld.global.u32 	%r1445, [%rd8+184];
	xor.b32  	%r2001, %r2001, %r1445;
	ld.global.u32 	%r1446, [%rd8+188];
	xor.b32  	%r2000, %r2000, %r1446;
	ld.global.u32 	%r1447, [%rd8+192];
	xor.b32  	%r1999, %r1999, %r1447;
	ld.global.u32 	%r1448, [%rd8+196];
	xor.b32  	%r1998, %r1998, %r1448;
$L__BB0_99:
	and.b32  	%r1450, %r1377, 1024;
	setp.eq.s32 	%p54, %r1450, 0;
	@%p54 bra 	$L__BB0_101;
	ld.global.u32 	%r1451, [%rd8+200];
	xor.b32  	%r2002, %r2002, %r1451;
	ld.global.u32 	%r1452, [%rd8+204];
	xor.b32  	%r2001, %r2001, %r1452;
	ld.global.u32 	%r1453, [%rd8+208];
	xor.b32  	%r2000, %r2000, %r1453;
	ld.global.u32 	%r1454, [%rd8+212];
	xor.b32  	%r1999, %r1999, %r1454;
	ld.global.u32 	%r1455, [%rd8+216];
	xor.b32  	%r1998, %r1998, %r1455;
$L__BB0_101:
	and.b32  	%r1457, %r1377, 2048;
	setp.eq.s32 	%p55, %r1457, 0;
	@%p55 bra 	$L__BB0_103;
	ld.global.u32 	%r1458, [%rd8+220];
	xor.b32  	%r2002, %r2002, %r1458;
	ld.global.u32 	%r1459, [%rd8+224];
	xor.b32  	%r2001, %r2001, %r1459;
	ld.global.u32 	%r1460, [%rd8+228];
	xor.b32  	%r2000, %r2000, %r1460;
	ld.global.u32 	%r1461, [%rd8+232];
	xor.b32  	%r1999, %r1999, %r1461;
	ld.global.u32 	%r1462, [%rd8+236];
	xor.b32  	%r1998, %r1998, %r1462;
$L__BB0_103:
	and.b32  	%r1464, %r1377, 4096;
	setp.eq.s32 	%p56, %r1464, 0;
	@%p56 bra 	$L__BB0_105;
	ld.global.u32 	%r1465, [%rd8+240];
	xor.b32  	%r2002, %r2002, %r1465;
	ld.global.u32 	%r1466, [%rd8+244];
	xor.b32  	%r2001, %r2001, %r1466;
	ld.global.u32 	%r1467, [%rd8+248];
	xor.b32  	%r2000, %r2000, %r1467;
	ld.global.u32 	%r1468, [%rd8+252];
	xor.b32  	%r1999, %r1999, %r1468;
	ld.global.u32 	%r1469, [%rd8+256];
	xor.b32  	%r1998, %r1998, %r1469;
$L__BB0_105:
	and.b32  	%r1471, %r1377, 8192;
	setp.eq.s32 	%p57, %r1471, 0;
	@%p57 bra 	$L__BB0_107;
	ld.global.u32 	%r1472, [%rd8+260];
	xor.b32  	%r2002, %r2002, %r1472;
	ld.global.u32 	%r1473, [%rd8+264];
	xor.b32  	%r2001, %r2001, %r1473;
	ld.global.u32 	%r1474, [%rd8+268];
	xor.b32  	%r2000, %r2000, %r1474;
	ld.global.u32 	%r1475, [%rd8+272];
	xor.b32  	%r1999, %r1999, %r1475;
	ld.global.u32 	%r1476, [%rd8+276];
	xor.b32  	%r1998, %r1998, %r1476;
$L__BB0_107:
	and.b32  	%r1478, %r1377, 16384;
	setp.eq.s32 	%p58, %r1478, 0;
	@%p58 bra 	$L__BB0_109;
	ld.global.u32 	%r1479, [%rd8+280];
	xor.b32  	%r2002, %r2002, %r1479;
	ld.global.u32 	%r1480, [%rd8+284];
	xor.b32  	%r2001, %r2001, %r1480;
	ld.global.u32 	%r1481, [%rd8+288];
	xor.b32  	%r2000, %r2000, %r1481;
	ld.global.u32 	%r1482, [%rd8+292];
	xor.b32  	%r1999, %r1999, %r1482;
	ld.global.u32 	%r1483, [%rd8+296];
	xor.b32  	%r1998, %r1998, %r1483;
$L__BB0_109:
	and.b32  	%r1485, %r1377, 32768;
	setp.eq.s32 	%p59, %r1485, 0;
	@%p59 bra 	$L__BB0_111;
	ld.global.u32 	%r1486, [%rd8+300];
	xor.b32  	%r2002, %r2002, %r1486;
	ld.global.u32 	%r1487, [%rd8+304];
	xor.b32  	%r2001, %r2001, %r1487;
	ld.global.u32 	%r1488, [%rd8+308];
	xor.b32  	%r2000, %r2000, %r1488;
	ld.global.u32 	%r1489, [%rd8+312];
	xor.b32  	%r1999, %r1999, %r1489;
	ld.global.u32 	%r1490, [%rd8+316];
	xor.b32  	%r1998, %r1998, %r1490;
$L__BB0_111:
	add.s32 	%r2181, %r2181, 16;
	setp.ne.s32 	%p60, %r2181, 32;
	@%p60 bra 	$L__BB0_79;
	mad.lo.s32 	%r1491, %r2175, -31, %r374;
	add.s32 	%r2175, %r1491, 1;
	setp.ne.s32 	%p61, %r2175, 5;
	@%p61 bra 	$L__BB0_78;
	st.local.u32 	[%rd1+4], %r2002;
	st.local.v2.u32 	[%rd1+8], {%r2001, %r2000};
	st.local.v2.u32 	[%rd1+16], {%r1999, %r1998};
$L__BB0_114:
	shr.u64 	%rd50, %rd3, 2;
	add.s32 	%r1980, %r1980, 1;
	setp.lt.u64 	%p62, %rd3, 4;
	@%p62 bra 	$L__BB0_115;
	bra.uni 	$L__BB0_2;
$L__BB0_115:
	mov.b64 	%rd51, 654;
	mov.b32 	%r2272, 0;
	mov.u64 	%rd36, precalc_xorwow_offset_matrix;
$L__BB0_116:
	and.b64  	%rd11, %rd51, 3;
	setp.eq.s64 	%p63, %rd11, 0;
	@%p63 bra 	$L__BB0_228;
	mul.wide.u32 	%rd35, %r2272, 3200;
	add.s64 	%rd12, %rd36, %rd35;
	mov.b32 	%r1998, 0;
	mov.u32 	%r1999, %r1998;
	mov.u32 	%r2000, %r1998;
	mov.u32 	%r2001, %r1998;
	mov.u32 	%r2002, %r1998;
	mov.u32 	%r2278, %r1998;
$L__BB0_118:
	mul.wide.u32 	%rd37, %r2278, 4;
	add.s64 	%rd38, %rd1, %rd37;
	ld.local.u32 	%r561, [%rd38+4];
	shl.b32 	%r562, %r2278, 5;
	mov.b32 	%r2284, 0;
$L__BB0_119:
	.pragma "nounroll";
	shr.u32 	%r1495, %r561, %r2284;
	and.b32  	%r1496, %r1495, 1;
	setp.eq.b32 	%p64, %r1496, 1;
	not.pred 	%p65, %p64;
	add.s32 	%r1497, %r562, %r2284;
	mul.lo.s32 	%r1498, %r1497, 5;
	mul.wide.u32 	%rd39, %r1498, 4;
	add.s64 	%rd13, %rd12, %rd39;
	@%p65 bra 	$L__BB0_121;
	ld.global.u32 	%r1499, [%rd13];
	xor.b32  	%r2002, %r2002, %r1499;
	ld.global.u32 	%r1500, [%rd13+4];
	xor.b32  	%r2001, %r2001, %r1500;
	ld.global.u32 	%r1501, [%rd13+8];
	xor.b32  	%r2000, %r2000, %r1501;
	ld.global.u32 	%r1502, [%rd13+12];
	xor.b32  	%r1999, %r1999, %r1502;
	ld.global.u32 	%r1503, [%rd13+16];
	xor.b32  	%r1998, %r1998, %r1503;
$L__BB0_121:
	and.b32  	%r1505, %r1495, 2;
	setp.eq.s32 	%p66, %r1505, 0;
	@%p66 bra 	$L__BB0_123;
	ld.global.u32 	%r1506, [%rd13+20];
	xor.b32  	%r2002, %r2002, %r1506;
	ld.global.u32 	%r1507, [%rd13+24];
	xor.b32  	%r2001, %r2001, %r1507;
	ld.global.u32 	%r1508, [%rd13+28];
	xor.b32  	%r2000, %r2000, %r1508;
	ld.global.u32 	%r1509, [%rd13+32];
	xor.b32  	%r1999, %r1999, %r1509;
	ld.global.u32 	%r1510, [%rd13+36];
	xor.b32  	%r1998, %r1998, %r1510;
$L__BB0_123:
	and.b32  	%r1512, %r1495, 4;
	setp.eq.s32 	%p67, %r1512, 0;
	@%p67 bra 	$L__BB0_125;
	ld.global.u32 	%r1513, [%rd13+40];
	xor.b32  	%r2002, %r2002, %r1513;
	ld.global.u32 	%r1514, [%rd13+44];
	xor.b32  	%r2001, %r2001, %r1514;
	ld.global.u32 	%r1515, [%rd13+48];
	xor.b32  	%r2000, %r2000, %r1515;
	ld.global.u32 	%r1516, [%rd13+52];
	xor.b32  	%r1999, %r1999, %r1516;
	ld.global.u32 	%r1517, [%rd13+56];
	xor.b32  	%r1998, %r1998, %r1517;
$L__BB0_125:
	and.b32  	%r1519, %r1495, 8;
	setp.eq.s32 	%p68, %r1519, 0;
	@%p68 bra 	$L__BB0_127;
	ld.global.u32 	%r1520, [%rd13+60];
	xor.b32  	%r2002, %r2002, %r1520;
	ld.global.u32 	%r1521, [%rd13+64];
	xor.b32  	%r2001, %r2001, %r1521;
	ld.global.u32 	%r1522, [%rd13+68];
	xor.b32  	%r2000, %r2000, %r1522;
	ld.global.u32 	%r1523, [%rd13+72];
	xor.b32  	%r1999, %r1999, %r1523;
	ld.global.u32 	%r1524, [%rd13+76];
	xor.b32  	%r1998, %r1998, %r1524;
$L__BB0_127:
	and.b32  	%r1526, %r1495, 16;
	setp.eq.s32 	%p69, %r1526, 0;
	@%p69 bra 	$L__BB0_129;
	ld.global.u32 	%r1527, [%rd13+80];
	xor.b32  	%r2002, %r2002, %r1527;
	ld.global.u32 	%r1528, [%rd13+84];
	xor.b32  	%r2001, %r2001, %r1528;
	ld.global.u32 	%r1529, [%rd13+88];
	xor.b32  	%r2000, %r2000, %r1529;
	ld.global.u32 	%r1530, [%rd13+92];
	xor.b32  	%r1999, %r1999, %r1530;
	ld.global.u32 	%r1531, [%rd13+96];
	xor.b32  	%r1998, %r1998, %r1531;
$L__BB0_129:
	and.b32  	%r1533, %r1495, 32;
	setp.eq.s32 	%p70, %r1533, 0;
	@%p70 bra 	$L__BB0_131;
	ld.global.u32 	%r1534, [%rd13+100];
	xor.b32  	%r2002, %r2002, %r1534;
	ld.global.u32 	%r1535, [%rd13+104];
	xor.b32  	%r2001, %r2001, %r1535;
	ld.global.u32 	%r1536, [%rd13+108];
	xor.b32  	%r2000, %r2000, %r1536;
	ld.global.u32 	%r1537, [%rd13+112];
	xor.b32  	%r1999, %r1999, %r1537;
	ld.global.u32 	%r1538, [%rd13+116];
	xor.b32  	%r1998, %r1998, %r1538;
$L__BB0_131:
	and.b32  	%r1540, %r1495, 64;
	setp.eq.s32 	%p71, %r1540, 0;
	@%p71 bra 	$L__BB0_133;
	ld.global.u32 	%r1541, [%rd13+120];
	xor.b32  	%r2002, %r2002, %r1541;
	ld.global.u32 	%r1542, [%rd13+124];
	xor.b32  	%r2001, %r2001, %r1542;
	ld.global.u32 	%r1543, [%rd13+128];
	xor.b32  	%r2000, %r2000, %r1543;
	ld.global.u32 	%r1544, [%rd13+132];
	xor.b32  	%r1999, %r1999, %r1544;
	ld.global.u32 	%r1545, [%rd13+136];
	xor.b32  	%r1998, %r1998, %r1545;
$L__BB0_133:
	and.b32  	%r1547, %r1495, 128;
	setp.eq.s32 	%p72, %r1547, 0;
	@%p72 bra 	$L__BB0_135;
	ld.global.u32 	%r1548, [%rd13+140];
	xor.b32  	%r2002, %r2002, %r1548;
	ld.global.u32 	%r1549, [%rd13+144];
	xor.b32  	%r2001, %r2001, %r1549;
	ld.global.u32 	%r1550, [%rd13+148];
	xor.b32  	%r2000, %r2000, %r1550;
	ld.global.u32 	%r1551, [%rd13+152];
	xor.b32  	%r1999, %r1999, %r1551;
	ld.global.u32 	%r1552, [%rd13+156];
	xor.b32  	%r1998, %r1998, %r1552;
$L__BB0_135:
	and.b32  	%r1554, %r1495, 256;
	setp.eq.s32 	%p73, %r1554, 0;
	@%p73 bra 	$L__BB0_137;
	ld.global.u32 	%r1555, [%rd13+160];
	xor.b32  	%r2002, %r2002, %r1555;
	ld.global.u32 	%r1556, [%rd13+164];
	xor.b32  	%r2001, %r2001, %r1556;
	ld.global.u32 	%r1557, [%rd13+168];
	xor.b32  	%r2000, %r2000, %r1557;
	ld.global.u32 	%r1558, [%rd13+172];
	xor.b32  	%r1999, %r1999, %r1558;
	ld.global.u32 	%r1559, [%rd13+176];
	xor.b32  	%r1998, %r1998, %r1559;
$L__BB0_137:
	and.b32  	%r1561, %r1495, 512;
	setp.eq.s32 	%p74, %r1561, 0;
	@%p74 bra 	$L__BB0_139;
	ld.global.u32 	%r1562, [%rd13+180];
	xor.b32  	%r2002, %r2002, %r1562;
	ld.global.u32 	%r1563, [%rd13+184];
	xor.b32  	%r2001, %r2001, %r1563;
	ld.global.u32 	%r1564, [%rd13+188];
	xor.b32  	%r2000, %r2000, %r1564;
	ld.global.u32 	%r1565, [%rd13+192];
	xor.b32  	%r1999, %r1999, %r1565;
	ld.global.u32 	%r1566, [%rd13+196];
	xor.b32  	%r1998, %r1998, %r1566;
$L__BB0_139:
	and.b32  	%r1568, %r1495, 1024;
	setp.eq.s32 	%p75, %r1568, 0;
	@%p75 bra 	$L__BB0_141;
	ld.global.u32 	%r1569, [%rd13+200];
	xor.b32  	%r2002, %r2002, %r1569;
	ld.global.u32 	%r1570, [%rd13+204];
	xor.b32  	%r2001, %r2001, %r1570;
	ld.global.u32 	%r1571, [%rd13+208];
	xor.b32  	%r2000, %r2000, %r1571;
	ld.global.u32 	%r1572, [%rd13+212];
	xor.b32  	%r1999, %r1999, %r1572;
	ld.global.u32 	%r1573, [%rd13+216];
	xor.b32  	%r1998, %r1998, %r1573;
$L__BB0_141:
	and.b32  	%r1575, %r1495, 2048;
	setp.eq.s32 	%p76, %r1575, 0;
	@%p76 bra 	$L__BB0_143;
	ld.global.u32 	%r1576, [%rd13+220];
	xor.b32  	%r2002, %r2002, %r1576;
	ld.global.u32 	%r1577, [%rd13+224];
	xor.b32  	%r2001, %r2001, %r1577;
	ld.global.u32 	%r1578, [%rd13+228];
	xor.b32  	%r2000, %r2000, %r1578;
	ld.global.u32 	%r1579, [%rd13+232];
	xor.b32  	%r1999, %r1999, %r1579;
	ld.global.u32 	%r1580, [%rd13+236];
	xor.b32  	%r1998, %r1998, %r1580;
$L__BB0_143:
	and.b32  	%r1582, %r1495, 4096;
	setp.eq.s32 	%p77, %r1582, 0;
	@%p77 bra 	$L__BB0_145;
	ld.global.u32 	%r1583, [%rd13+240];
	xor.b32  	%r2002, %r2002, %r1583;
	ld.global.u32 	%r1584, [%rd13+244];
	xor.b32  	%r2001, %r2001, %r1584;
	ld.global.u32 	%r1585, [%rd13+248];
	xor.b32  	%r2000, %r2000, %r1585;
	ld.global.u32 	%r1586, [%rd13+252];
	xor.b32  	%r1999, %r1999, %r1586;
	ld.global.u32 	%r1587, [%rd13+256];
	xor.b32  	%r1998, %r1998, %r1587;
$L__BB0_145:
	and.b32  	%r1589, %r1495, 8192;
	setp.eq.s32 	%p78, %r1589, 0;
	@%p78 bra 	$L__BB0_147;
	ld.global.u32 	%r1590, [%rd13+260];
	xor.b32  	%r2002, %r2002, %r1590;
	ld.global.u32 	%r1591, [%rd13+264];
	xor.b32  	%r2001, %r2001, %r1591;
	ld.global.u32 	%r1592, [%rd13+268];
	xor.b32  	%r2000, %r2000, %r1592;
	ld.global.u32 	%r1593, [%rd13+272];
	xor.b32  	%r1999, %r1999, %r1593;
	ld.global.u32 	%r1594, [%rd13+276];
	xor.b32  	%r1998, %r1998, %r1594;
$L__BB0_147:
	and.b32  	%r1596, %r1495, 16384;
	setp.eq.s32 	%p79, %r1596, 0;
	@%p79 bra 	$L__BB0_149;
	ld.global.u32 	%r1597, [%rd13+280];
	xor.b32  	%r2002, %r2002, %r1597;
	ld.global.u32 	%r1598, [%rd13+284];
	xor.b32  	%r2001, %r2001, %r1598;
	ld.global.u32 	%r1599, [%rd13+288];
	xor.b32  	%r2000, %r2000, %r1599;
	ld.global.u32 	%r1600, [%rd13+292];
	xor.b32  	%r1999, %r1999, %r1600;
	ld.global.u32 	%r1601, [%rd13+296];
	xor.b32  	%r1998, %r1998, %r1601;
$L__BB0_149:
	and.b32  	%r1603, %r1495, 32768;
	setp.eq.s32 	%p80, %r1603, 0;
	@%p80 bra 	$L__BB0_151;
	ld.global.u32 	%r1604, [%rd13+300];
	xor.b32  	%r2002, %r2002, %r1604;
	ld.global.u32 	%r1605, [%rd13+304];
	xor.b32  	%r2001, %r2001, %r1605;
	ld.global.u32 	%r1606, [%rd13+308];
	xor.b32  	%r2000, %r2000, %r1606;
	ld.global.u32 	%r1607, [%rd13+312];
	xor.b32  	%r1999, %r1999, %r1607;
	ld.global.u32 	%r1608, [%rd13+316];
	xor.b32  	%r1998, %r1998, %r1608;
$L__BB0_151:
	add.s32 	%r2284, %r2284, 16;
	setp.ne.s32 	%p81, %r2284, 32;
	@%p81 bra 	$L__BB0_119;
	mad.lo.s32 	%r1609, %r2278, -31, %r562;
	add.s32 	%r2278, %r1609, 1;
	setp.ne.s32 	%p82, %r2278, 5;
	@%p82 bra 	$L__BB0_118;
	st.local.u32 	[%rd1+4], %r2002;
	st.local.v2.u32 	[%rd1+8], {%r2001, %r2000};
	st.local.v2.u32 	[%rd1+16], {%r1999, %r1998};
	setp.eq.s64 	%p83, %rd11, 1;
	@%p83 bra 	$L__BB0_228;
	mov.b32 	%r1998, 0;
	mov.u32 	%r1999, %r1998;
	mov.u32 	%r2000, %r1998;
	mov.u32 	%r2001, %r1998;
	mov.u32 	%r2002, %r1998;
	mov.u32 	%r2370, %r1998;
$L__BB0_155:
	mul.wide.u32 	%rd40, %r2370, 4;
	add.s64 	%rd41, %rd1, %rd40;
	ld.local.u32 	%r737, [%rd41+4];
	shl.b32 	%r738, %r2370, 5;
	mov.b32 	%r2376, 0;
$L__BB0_156:
	.pragma "nounroll";
	shr.u32 	%r1612, %r737, %r2376;
	and.b32  	%r1613, %r1612, 1;
	setp.eq.b32 	%p84, %r1613, 1;
	not.pred 	%p85, %p84;
	add.s32 	%r1614, %r738, %r2376;
	mul.lo.s32 	%r1615, %r1614, 5;
	mul.wide.u32 	%rd42, %r1615, 4;
	add.s64 	%rd14, %rd12, %rd42;
	@%p85 bra 	$L__BB0_158;
	ld.global.u32 	%r1616, [%rd14];
	xor.b32  	%r2002, %r2002, %r1616;
	ld.global.u32 	%r1617, [%rd14+4];
	xor.b32  	%r2001, %r2001, %r1617;
	ld.global.u32 	%r1618, [%rd14+8];
	xor.b32  	%r2000, %r2000, %r1618;
	ld.global.u32 	%r1619, [%rd14+12];
	xor.b32  	%r1999, %r1999, %r1619;
	ld.global.u32 	%r1620, [%rd14+16];
	xor.b32  	%r1998, %r1998, %r1620;
$L__BB0_158:
	and.b32  	%r1622, %r1612, 2;
	setp.eq.s32 	%p86, %r1622, 0;
	@%p86 bra 	$L__BB0_160;
	ld.global.u32 	%r1623, [%rd14+20];
	xor.b32  	%r2002, %r2002, %r1623;
	ld.global.u32 	%r1624, [%rd14+24];
	xor.b32  	%r2001, %r2001, %r1624;
	ld.global.u32 	%r1625, [%rd14+28];
	xor.b32  	%r2000, %r2000, %r1625;
	ld.global.u32 	%r1626, [%rd14+32];
	xor.b32  	%r1999, %r1999, %r1626;
	ld.global.u32 	%r1627, [%rd14+36];
	xor.b32  	%r1998, %r1998, %r1627;
$L__BB0_160:
	and.b32  	%r1629, %r1612, 4;
	setp.eq.s32 	%p87, %r1629, 0;
	@%p87 bra 	$L__BB0_162;
	ld.global.u32 	%r1630, [%rd14+40];
	xor.b32  	%r2002, %r2002, %r1630;
	ld.global.u32 	%r1631, [%rd14+44];
	xor.b32  	%r2001, %r2001, %r1631;
	ld.global.u32 	%r1632, [%rd14+48];
	xor.b32  	%r2000, %r2000, %r1632;
	ld.global.u32 	%r1633, [%rd14+52];
	xor.b32  	%r1999, %r1999, %r1633;
	ld.global.u32 	%r1634, [%rd14+56];
	xor.b32  	%r1998, %r1998, %r1634;
$L__BB0_162:
	and.b32  	%r1636, %r1612, 8;
	setp.eq.s32 	%p88, %r1636, 0;
	@%p88 bra 	$L__BB0_164;
	ld.global.u32 	%r1637, [%rd14+60];
	xor.b32  	%r2002, %r2002, %r1637;
	ld.global.u32 	%r1638, [%rd14+64];
	xor.b32  	%r2001, %r2001, %r1638;
	ld.global.u32 	%r1639, [%rd14+68];
	xor.b32  	%r2000, %r2000, %r1639;
	ld.global.u32 	%r1640, [%rd14+72];
	xor.b32  	%r1999, %r1999, %r1640;
	ld.global.u32 	%r1641, [%rd14+76];
	xor.b32  	%r1998, %r1998, %r1641;
$L__BB0_164:
	and.b32  	%r1643, %r1612, 16;
	setp.eq.s32 	%p89, %r1643, 0;
	@%p89 bra 	$L__BB0_166;
	ld.global.u32 	%r1644, [%rd14+80];
	xor.b32  	%r2002, %r2002, %r1644;
	ld.global.u32 	%r1645, [%rd14+84];
	xor.b32  	%r2001, %r2001, %r1645;
	ld.global.u32 	%r1646, [%rd14+88];
	xor.b32  	%r2000, %r2000, %r1646;
	ld.global.u32 	%r1647, [%rd14+92];
	xor.b32  	%r1999, %r1999, %r1647;
	ld.global.u32 	%r1648, [%rd14+96];
	xor.b32  	%r1998, %r1998, %r1648;
$L__BB0_166:
	and.b32  	%r1650, %r1612, 32;
	setp.eq.s32 	%p90, %r1650, 0;
	@%p90 bra 	$L__BB0_168;
	ld.global.u32 	%r1651, [%rd14+100];
	xor.b32  	%r2002, %r2002, %r1651;
	ld.global.u32 	%r1652, [%rd14+104];
	xor.b32  	%r2001, %r2001, %r1652;
	ld.global.u32 	%r1653, [%rd14+108];
	xor.b32  	%r2000, %r2000, %r1653;
	ld.global.u32 	%r1654, [%rd14+112];
	xor.b32  	%r1999, %r1999, %r1654;
	ld.global.u32 	%r1655, [%rd14+116];
	xor.b32  	%r1998, %r1998, %r1655;
$L__BB0_168:
	and.b32  	%r1657, %r1612, 64;
	setp.eq.s32 	%p91, %r1657, 0;
	@%p91 bra 	$L__BB0_170;
	ld.global.u32 	%r1658, [%rd14+120];
	xor.b32  	%r2002, %r2002, %r1658;
	ld.global.u32 	%r1659, [%rd14+124];
	xor.b32  	%r2001, %r2001, %r1659;
	ld.global.u32 	%r1660, [%rd14+128];
	xor.b32  	%r2000, %r2000, %r1660;
	ld.global.u32 	%r1661, [%rd14+132];
	xor.b32  	%r1999, %r1999, %r1661;
	ld.global.u32 	%r1662, [%rd14+136];
	xor.b32  	%r1998, %r1998, %r1662;
$L__BB0_170:
	and.b32  	%r1664, %r1612, 128;
	setp.eq.s32 	%p92, %r1664, 0;
	@%p92 bra 	$L__BB0_172;
	ld.global.u32 	%r1665, [%rd14+140];
	xor.b32  	%r2002, %r2002, %r1665;
	ld.global.u32 	%r1666, [%rd14+144];
	xor.b32  	%r2001, %r2001, %r1666;
	ld.global.u32 	%r1667, [%rd14+148];
	xor.b32  	%r2000, %r2000, %r1667;
	ld.global.u32 	%r1668, [%rd14+152];
	xor.b32  	%r1999, %r1999, %r1668;
	ld.global.u32 	%r1669, [%rd14+156];
	xor.b32  	%r1998, %r1998, %r1669;
$L__BB0_172:
	and.b32  	%r1671, %r1612, 256;
	setp.eq.s32 	%p93, %r1671, 0;
	@%p93 bra 	$L__BB0_174;
	ld.global.u32 	%r1672, [%rd14+160];
	xor.b32  	%r2002, %r2002, %r1672;
	ld.global.u32 	%r1673, [%rd14+164];
	xor.b32  	%r2001, %r2001, %r1673;
	ld.global.u32 	%r1674, [%rd14+168];
	xor.b32  	%r2000, %r2000, %r1674;
	ld.global.u32 	%r1675, [%rd14+172];
	xor.b32  	%r1999, %r1999, %r1675;
	ld.global.u32 	%r1676, [%rd14+176];
	xor.b32  	%r1998, %r1998, %r1676;
$L__BB0_174:
	and.b32  	%r1678, %r1612, 512;
	setp.eq.s32 	%p94, %r1678, 0;
	@%p94 bra 	$L__BB0_176;
	ld.global.u32 	%r1679, [%rd14+180];
	xor.b32  	%r2002, %r2002, %r1679;
	ld.global.u32 	%r1680, [%rd14+184];
	xor.b32  	%r2001, %r2001, %r1680;
	ld.global.u32 	%r1681, [%rd14+188];
	xor.b32  	%r2000, %r2000, %r1681;
	ld.global.u32 	%r1682, [%rd14+192];
	xor.b32  	%r1999, %r1999, %r1682;
	ld.global.u32 	%r1683, [%rd14+196];
	xor.b32  	%r1998, %r1998, %r1683;
$L__BB0_176:
	and.b32  	%r1685, %r1612, 1024;
	setp.eq.s32 	%p95, %r1685, 0;
	@%p95 bra 	$L__BB0_178;
	ld.global.u32 	%r1686, [%rd14+200];
	xor.b32  	%r2002, %r2002, %r1686;
	ld.global.u32 	%r1687, [%rd14+204];
	xor.b32  	%r2001, %r2001, %r1687;
	ld.global.u32 	%r1688, [%rd14+208];
	xor.b32  	%r2000, %r2000, %r1688;
	ld.global.u32 	%r1689, [%rd14+212];
	xor.b32  	%r1999, %r1999, %r1689;
	ld.global.u32 	%r1690, [%rd14+216];
	xor.b32  	%r1998, %r1998, %r1690;
$L__BB0_178:
	and.b32  	%r1692, %r1612, 2048;
	setp.eq.s32 	%p96, %r1692, 0;
	@%p96 bra 	$L__BB0_180;
	ld.global.u32 	%r1693, [%rd14+220];
	xor.b32  	%r2002, %r2002, %r1693;
	ld.global.u32 	%r1694, [%rd14+224];
	xor.b32  	%r2001, %r2001, %r1694;
	ld.global.u32 	%r1695, [%rd14+228];
	xor.b32  	%r2000, %r2000, %r1695;
	ld.global.u32 	%r1696, [%rd14+232];
	xor.b32  	%r1999, %r1999, %r1696;
	ld.global.u32 	%r1697, [%rd14+236];
	xor.b32  	%r1998, %r1998, %r1697;
$L__BB0_180:
	and.b32  	%r1699, %r1612, 4096;
	setp.eq.s32 	%p97, %r1699, 0;
	@%p97 bra 	$L__BB0_182;
	ld.global.u32 	%r1700, [%rd14+240];
	xor.b32  	%r2002, %r2002, %r1700;
	ld.global.u32 	%r1701, [%rd14+244];
	xor.b32  	%r2001, %r2001, %r1701;
	ld.global.u32 	%r1702, [%rd14+248];
	xor.b32  	%r2000, %r2000, %r1702;
	ld.global.u32 	%r1703, [%rd14+252];
	xor.b32  	%r1999, %r1999, %r1703;
	ld.global.u32 	%r1704, [%rd14+256];
	xor.b32  	%r1998, %r1998, %r1704;
$L__BB0_182:
	and.b32  	%r1706, %r1612, 8192;
	setp.eq.s32 	%p98, %r1706, 0;
	@%p98 bra 	$L__BB0_184;
	ld.global.u32 	%r1707, [%rd14+260];
	xor.b32  	%r2002, %r2002, %r1707;
	ld.global.u32 	%r1708, [%rd14+264];
	xor.b32  	%r2001, %r2001, %r1708;
	ld.global.u32 	%r1709, [%rd14+268];
	xor.b32  	%r2000, %r2000, %r1709;
	ld.global.u32 	%r1710, [%rd14+272];
	xor.b32  	%r1999, %r1999, %r1710;
	ld.global.u32 	%r1711, [%rd14+276];
	xor.b32  	%r1998, %r1998, %r1711;
$L__BB0_184:
	and.b32  	%r1713, %r1612, 16384;
	setp.eq.s32 	%p99, %r1713, 0;
	@%p99 bra 	$L__BB0_186;
	ld.global.u32 	%r1714, [%rd14+280];
	xor.b32  	%r2002, %r2002, %r1714;
	ld.global.u32 	%r1715, [%rd14+284];
	xor.b32  	%r2001, %r2001, %r1715;
	ld.global.u32 	%r1716, [%rd14+288];
	xor.b32  	%r2000, %r2000, %r1716;
	ld.global.u32 	%r1717, [%rd14+292];
	xor.b32  	%r1999, %r1999, %r1717;
	ld.global.u32 	%r1718, [%rd14+296];
	xor.b32  	%r1998, %r1998, %r1718;
$L__BB0_186:
	and.b32  	%r1720, %r1612, 32768;
	setp.eq.s32 	%p100, %r1720, 0;
	@%p100 bra 	$L__BB0_188;
	ld.global.u32 	%r1721, [%rd14+300];
	xor.b32  	%r2002, %r2002, %r1721;
	ld.global.u32 	%r1722, [%rd14+304];
	xor.b32  	%r2001, %r2001, %r1722;
	ld.global.u32 	%r1723, [%rd14+308];
	xor.b32  	%r2000, %r2000, %r1723;
	ld.global.u32 	%r1724, [%rd14+312];
	xor.b32  	%r1999, %r1999, %r1724;
	ld.global.u32 	%r1725, [%rd14+316];
	xor.b32  	%r1998, %r1998, %r1725;
$L__BB0_188:
	add.s32 	%r2376, %r2376, 16;
	setp.ne.s32 	%p101, %r2376, 32;
	@%p101 bra 	$L__BB0_156;
	mad.lo.s32 	%r1726, %r2370, -31, %r738;
	add.s32 	%r2370, %r1726, 1;
	setp.ne.s32 	%p102, %r2370, 5;
	@%p102 bra 	$L__BB0_155;
	st.local.u32 	[%rd1+4], %r2002;
	st.local.v2.u32 	[%rd1+8], {%r2001, %r2000};
	st.local.v2.u32 	[%rd1+16], {%r1999, %r1998};
	setp.ne.s64 	%p103, %rd11, 3;
	@%p103 bra 	$L__BB0_228;
	mov.b32 	%r1998, 0;
	mov.u32 	%r1999, %r1998;
	mov.u32 	%r2000, %r1998;
	mov.u32 	%r2001, %r1998;
	mov.u32 	%r2002, %r1998;
	mov.u32 	%r2462, %r1998;
$L__BB0_192:
	mul.wide.u32 	%rd43, %r2462, 4;
	add.s64 	%rd44, %rd1, %rd43;
	ld.local.u32 	%r913, [%rd44+4];
	shl.b32 	%r914, %r2462, 5;
	mov.b32 	%r2468, 0;
$L__BB0_193:
	.pragma "nounroll";
	shr.u32 	%r1729, %r913, %r2468;
	and.b32  	%r1730, %r1729, 1;
	setp.eq.b32 	%p104, %r1730, 1;
	not.pred 	%p105, %p104;
	add.s32 	%r1731, %r914, %r2468;
	mul.lo.s32 	%r1732, %r1731, 5;
	mul.wide.u32 	%rd45, %r1732, 4;
	add.s64 	%rd15, %rd12, %rd45;
	@%p105 bra 	$L__BB0_195;
	ld.global.u32 	%r1733, [%rd15];
	xor.b32  	%r2002, %r2002, %r1733;
	ld.global.u32 	%r1734, [%rd15+4];
	xor.b32  	%r2001, %r2001, %r1734;
	ld.global.u32 	%r1735, [%rd15+8];
	xor.b32  	%r2000, %r2000, %r1735;
	ld.global.u32 	%r1736, [%rd15+12];
	xor.b32  	%r1999, %r1999, %r1736;
	ld.global.u32 	%r1737, [%rd15+16];
	xor.b32  	%r1998, %r1998, %r1737;
$L__BB0_195:
	and.b32  	%r1739, %r1729, 2;
	setp.eq.s32 	%p106, %r1739, 0;
	@%p106 bra 	$L__BB0_197;
	ld.global.u32 	%r1740, [%rd15+20];
	xor.b32  	%r2002, %r2002, %r1740;
	ld.global.u32 	%r1741, [%rd15+24];
	xor.b32  	%r2001, %r2001, %r1741;
	ld.global.u32 	%r1742, [%rd15+28];
	xor.b32  	%r2000, %r2000, %r1742;
	ld.global.u32 	%r1743, [%rd15+32];
	xor.b32  	%r1999, %r1999, %r1743;
	ld.global.u32 	%r1744, [%rd15+36];
	xor.b32  	%r1998, %r1998, %r1744;
$L__BB0_197:
	and.b32  	%r1746, %r1729, 4;
	setp.eq.s32 	%p107, %r1746, 0;
	@%p107 bra 	$L__BB0_199;
	ld.global.u32 	%r1747, [%rd15+40];
	xor.b32  	%r2002, %r2002, %r1747;
	ld.global.u32 	%r1748, [%rd15+44];
	xor.b32  	%r2001, %r2001, %r1748;
	ld.global.u32 	%r1749, [%rd15+48];
	xor.b32  	%r2000, %r2000, %r1749;
	ld.global.u32 	%r1750, [%rd15+52];
	xor.b32  	%r1999, %r1999, %r1750;
	ld.global.u32 	%r1751, [%rd15+56];
	xor.b32  	%r1998, %r1998, %r1751;
$L__BB0_199:
	and.b32  	%r1753, %r1729, 8;
	setp.eq.s32 	%p108, %r1753, 0;
	@%p108 bra 	$L__BB0_201;
	ld.global.u32 	%r1754, [%rd15+60];
	xor.b32  	%r2002, %r2002, %r1754;
	ld.global.u32 	%r1755, [%rd15+64];
	xor.b32  	%r2001, %r2001, %r1755;
	ld.global.u32 	%r1756, [%rd15+68];
	xor.b32  	%r2000, %r2000, %r1756;
	ld.global.u32 	%r1757, [%rd15+72];
	xor.b32  	%r1999, %r1999, %r1757;
	ld.global.u32 	%r1758, [%rd15+76];
	xor.b32  	%r1998, %r1998, %r1758;
$L__BB0_201:
	and.b32  	%r1760, %r1729, 16;
	setp.eq.s32 	%p109, %r1760, 0;
	@%p109 bra 	$L__BB0_203;
	ld.global.u32 	%r1761, [%rd15+80];
	xor.b32  	%r2002, %r2002, %r1761;
	ld.global.u32 	%r1762, [%rd15+84];
	xor.b32  	%r2001, %r2001, %r1762;
	ld.global.u32 	%r1763, [%rd15+88];
	xor.b32  	%r2000, %r2000, %r1763;
	ld.global.u32 	%r1764, [%rd15+92];
	xor.b32  	%r1999, %r1999, %r1764;
	ld.global.u32 	%r1765, [%rd15+96];
	xor.b32  	%r1998, %r1998, %r1765;
$L__BB0_203:
	and.b32  	%r1767, %r1729, 32;
	setp.eq.s32 	%p110, %r1767, 0;
	@%p110 bra 	$L__BB0_205;
	ld.global.u32 	%r1768, [%rd15+100];
	xor.b32  	%r2002, %r2002, %r1768;
	ld.global.u32 	%r1769, [%rd15+104];
	xor.b32  	%r2001, %r2001, %r1769;
	ld.global.u32 	%r1770, [%rd15+108];
	xor.b32  	%r2000, %r2000, %r1770;
	ld.global.u32 	%r1771, [%rd15+112];
	xor.b32  	%r1999, %r1999, %r1771;
	ld.global.u32 	%r1772, [%rd15+116];
	xor.b32  	%r1998, %r1998, %r1772;
$L__BB0_205:
	and.b32  	%r1774, %r1729, 64;
	setp.eq.s32 	%p111, %r1774, 0;
	@%p111 bra 	$L__BB0_207;
	ld.global.u32 	%r1775, [%rd15+120];
	xor.b32  	%r2002, %r2002, %r1775;
	ld.global.u32 	%r1776, [%rd15+124];
	xor.b32  	%r2001, %r2001, %r1776;
	ld.global.u32 	%r1777, [%rd15+128];
	xor.b32  	%r2000, %r2000, %r1777;
	ld.global.u32 	%r1778, [%rd15+132];
	xor.b32  	%r1999, %r1999, %r1778;
	ld.global.u32 	%r1779, [%rd15+136];
	xor.b32  	%r1998, %r1998, %r1779;
$L__BB0_207:
	and.b32  	%r1781, %r1729, 128;
	setp.eq.s32 	%p112, %r1781, 0;
	@%p112 bra 	$L__BB0_209;
	ld.global.u32 	%r1782, [%rd15+140];
	xor.b32  	%r2002, %r2002, %r1782;
	ld.global.u32 	%r1783, [%rd15+144];
	xor.b32  	%r2001, %r2001, %r1783;
	ld.global.u32 	%r1784, [%rd15+148];
	xor.b32  	%r2000, %r2000, %r1784;
	ld.global.u32 	%r1785, [%rd15+152];
	xor.b32  	%r1999, %r1999, %r1785;
	ld.global.u32 	%r1786, [%rd15+156];
	xor.b32  	%r1998, %r1998, %r1786;
$L__BB0_209:
	and.b32  	%r1788, %r1729, 256;
	setp.eq.s32 	%p113, %r1788, 0;
	@%p113 bra 	$L__BB0_211;
	ld.global.u32 	%r1789, [%rd15+160];
	xor.b32  	%r2002, %r2002, %r1789;
	ld.global.u32 	%r1790, [%rd15+164];
	xor.b32  	%r2001, %r2001, %r1790;
	ld.global.u32 	%r1791, [%rd15+168];
	xor.b32  	%r2000, %r2000, %r1791;
	ld.global.u32 	%r1792, [%rd15+172];
	xor.b32  	%r1999, %r1999, %r1792;
	ld.global.u32 	%r1793, [%rd15+176];
	xor.b32  	%r1998, %r1998, %r1793;
$L__BB0_211:
	and.b32  	%r1795, %r1729, 512;
	setp.eq.s32 	%p114, %r1795, 0;
	@%p114 bra 	$L__BB0_213;
	ld.global.u32 	%r1796, [%rd15+180];
	xor.b32  	%r2002, %r2002, %r1796;
	ld.global.u32 	%r1797, [%rd15+184];
	xor.b32  	%r2001, %r2001, %r1797;
	ld.global.u32 	%r1798, [%rd15+188];
	xor.b32  	%r2000, %r2000, %r1798;
	ld.global.u32 	%r1799, [%rd15+192];
	xor.b32  	%r1999, %r1999, %r1799;
	ld.global.u32 	%r1800, [%rd15+196];
	xor.b32  	%r1998, %r1998, %r1800;
$L__BB0_213:
	and.b32  	%r1802, %r1729, 1024;
	setp.eq.s32 	%p115, %r1802, 0;
	@%p115 bra 	$L__BB0_215;
	ld.global.u32 	%r1803, [%rd15+200];
	xor.b32  	%r2002, %r2002, %r1803;
	ld.global.u32 	%r1804, [%rd15+204];
	xor.b32  	%r2001, %r2001, %r1804;
	ld.global.u32 	%r1805, [%rd15+208];
	xor.b32  	%r2000, %r2000, %r1805;
	ld.global.u32 	%r1806, [%rd15+212];
	xor.b32  	%r1999, %r1999, %r1806;
	ld.global.u32 	%r1807, [%rd15+216];
	xor.b32  	%r1998, %r1998, %r1807;
$L__BB0_215:
	and.b32  	%r1809, %r1729, 2048;
	setp.eq.s32 	%p116, %r1809, 0;
	@%p116 bra 	$L__BB0_217;
	ld.global.u32 	%r1810, [%rd15+220];
	xor.b32  	%r2002, %r2002, %r1810;
	ld.global.u32 	%r1811, [%rd15+224];
	xor.b32  	%r2001, %r2001, %r1811;
	ld.global.u32 	%r1812, [%rd15+228];
	xor.b32  	%r2000, %r2000, %r1812;
	ld.global.u32 	%r1813, [%rd15+232];
	xor.b32  	%r1999, %r1999, %r1813;
	ld.global.u32 	%r1814, [%rd15+236];
	xor.b32  	%r1998, %r1998, %r1814;
$L__BB0_217:
	and.b32  	%r1816, %r1729, 4096;
	setp.eq.s32 	%p117, %r1816, 0;
	@%p117 bra 	$L__BB0_219;
	ld.global.u32 	%r1817, [%rd15+240];
	xor.b32  	%r2002, %r2002, %r1817;
	ld.global.u32 	%r1818, [%rd15+244];
	xor.b32  	%r2001, %r2001, %r1818;
	ld.global.u32 	%r1819, [%rd15+248];
	xor.b32  	%r2000, %r2000, %r1819;
	ld.global.u32 	%r1820, [%rd15+252];
	xor.b32  	%r1999, %r1999, %r1820;
	ld.global.u32 	%r1821, [%rd15+256];
	xor.b32  	%r1998, %r1998, %r1821;
$L__BB0_219:
	and.b32  	%r1823, %r1729, 8192;
	setp.eq.s32 	%p118, %r1823, 0;
	@%p118 bra 	$L__BB0_221;
	ld.global.u32 	%r1824, [%rd15+260];
	xor.b32  	%r2002, %r2002, %r1824;
	ld.global.u32 	%r1825, [%rd15+264];
	xor.b32  	%r2001, %r2001, %r1825;
	ld.global.u32 	%r1826, [%rd15+268];
	xor.b32  	%r2000, %r2000, %r1826;
	ld.global.u32 	%r1827, [%rd15+272];
	xor.b32  	%r1999, %r1999, %r1827;
	ld.global.u32 	%r1828, [%rd15+276];
	xor.b32  	%r1998, %r1998, %r1828;
$L__BB0_221:
	and.b32  	%r1830, %r1729, 16384;
	setp.eq.s32 	%p119, %r1830, 0;
	@%p119 bra 	$L__BB0_223;
	ld.global.u32 	%r1831, [%rd15+280];
	xor.b32  	%r2002, %r2002, %r1831;
	ld.global.u32 	%r1832, [%rd15+284];
	xor.b32  	%r2001, %r2001, %r1832;
	ld.global.u32 	%r1833, [%rd15+288];
	xor.b32  	%r2000, %r2000, %r1833;
	ld.global.u32 	%r1834, [%rd15+292];
	xor.b32  	%r1999, %r1999, %r1834;
	ld.global.u32 	%r1835, [%rd15+296];
	xor.b32  	%r1998, %r1998, %r1835;
$L__BB0_223:
	and.b32  	%r1837, %r1729, 32768;
	setp.eq.s32 	%p120, %r1837, 0;
	@%p120 bra 	$L__BB0_225;
	ld.global.u32 	%r1838, [%rd15+300];
	xor.b32  	%r2002, %r2002, %r1838;
	ld.global.u32 	%r1839, [%rd15+304];
	xor.b32  	%r2001, %r2001, %r1839;
	ld.global.u32 	%r1840, [%rd15+308];
	xor.b32  	%r2000, %r2000, %r1840;
	ld.global.u32 	%r1841, [%rd15+312];
	xor.b32  	%r1999, %r1999, %r1841;
	ld.global.u32 	%r1842, [%rd15+316];
	xor.b32  	%r1998, %r1998, %r1842;
$L__BB0_225:
	add.s32 	%r2468, %r2468, 16;
	setp.ne.s32 	%p121, %r2468, 32;
	@%p121 bra 	$L__BB0_193;
	mad.lo.s32 	%r1843, %r2462, -31, %r914;
	add.s32 	%r2462, %r1843, 1;
	setp.ne.s32 	%p122, %r2462, 5;
	@%p122 bra 	$L__BB0_192;
	st.local.u32 	[%rd1+4], %r2002;
	st.local.v2.u32 	[%rd1+8], {%r2001, %r2000};
	st.local.v2.u32 	[%rd1+16], {%r1999, %r1998};
$L__BB0_228:
	shr.u64 	%rd51, %rd51, 2;
	add.s32 	%r2272, %r2272, 1;
	setp.ne.s32 	%p123, %r2272, 5;
	@%p123 bra 	$L__BB0_116;
	mov.f64 	%fd4, 0d4008000000000000;
	{
	.reg .b32 %temp; 
	mov.b64 	{%temp, %r1089}, %fd4;
	}
	and.b32  	%r1090, %r1089, 2146435072;
	setp.lt.s32 	%p124, %r1089, 0;
	selp.b32 	%r1091, 0, 2146435072, %p124;
	mov.f64 	%fd5, 0d4000000000000000;
	{
	.reg .b32 %temp; 
	mov.b64 	{%temp, %r1092}, %fd5;
	}
	and.b32  	%r1093, %r1092, 2146435072;
	setp.lt.s32 	%p125, %r1092, 0;
	selp.b32 	%r1094, 0, 2146435072, %p125;
	mov.f64 	%fd134, 0d0000000000000000;
	mov.b32 	%r2560, 0;
	mov.b32 	%r2554, 1445532034;
	cvt.rn.f64.s32 	%fd19, %r1;
	cvt.rn.f64.s32 	%fd32, %r2;
	cvt.rn.f64.s32 	%fd35, %r3;
$L__BB0_230:
	mov.u32 	%r2566, %r2000;
	mov.u32 	%r2565, %r1999;
	mov.u32 	%r2000, %r1998;
	setp.lt.s32 	%p126, %r1092, 0;
	setp.eq.s32 	%p127, %r1093, 1062207488;
	setp.lt.s32 	%p128, %r1089, 0;
	setp.eq.s32 	%p129, %r1090, 1073741824;
	shr.u32 	%r1848, %r2002, 2;
	xor.b32  	%r1849, %r1848, %r2002;
	shl.b32 	%r1850, %r2000, 4;
	shl.b32 	%r1851, %r1849, 1;
	xor.b32  	%r1852, %r1851, %r1850;
	xor.b32  	%r1853, %r1852, %r1849;
	xor.b32  	%r1999, %r1853, %r2000;
	add.s32 	%r1854, %r2554, %r1999;
	add.s32 	%r1855, %r1854, -362437;
	cvt.rn.f32.u32 	%f1, %r1855;
	fma.rn.f32 	%f2, %f1, 0f2F800000, 0f2F000000;
	fma.rn.f32 	%f3, %f2, 0f40800000, 0f3F800000;
	cvt.f64.f32 	%fd6, %f3;
	{
	.reg .b32 %temp; 
	mov.b64 	{%temp, %r1856}, %fd6;
	}
	{ // callseq 0, 0
	.param .b64 param0;
	st.param.f64 	[param0], %fd6;
	.param .b64 param1;
	st.param.f64 	[param1], 0d4008000000000000;
	.param .b64 retval0;
	call.uni (retval0), 
	__internal_accurate_pow, 
	(
	param0, 
	param1
	);
	ld.param.f64 	%fd7, [retval0];
	} // callseq 0
	setp.lt.s32 	%p130, %r1856, 0;
	neg.f64 	%fd9, %fd7;
	selp.f64 	%fd10, %fd9, %fd7, %p129;
	selp.f64 	%fd11, %fd10, %fd7, %p130;
	setp.eq.f32 	%p131, %f3, 0f00000000;
	selp.b32 	%r1857, %r1856, 0, %p129;
	or.b32  	%r1858, %r1857, 2146435072;
	selp.b32 	%r1859, %r1858, %r1857, %p128;
	mov.b32 	%r1860, 0;
	mov.b64 	%fd12, {%r1860, %r1859};
	selp.f64 	%fd13, %fd12, %fd11, %p131;
	add.f64 	%fd14, %fd6, 0d4008000000000000;
	{
	.reg .b32 %temp; 
	mov.b64 	{%temp, %r1861}, %fd14;
	}
	and.b32  	%r1862, %r1861, 2146435072;
	setp.eq.s32 	%p132, %r1862, 2146435072;
	setp.eq.f32 	%p133, %f3, 0f7F800000;
	and.b32  	%r1863, %r1089, 2147483647;
	setp.ne.s32 	%p134, %r1863, 1071644672;
	or.b32  	%r1864, %r1091, -2147483648;
	selp.b32 	%r1865, %r1864, %r1091, %p134;
	selp.b32 	%r1866, %r1865, %r1091, %p129;
	selp.b32 	%r1867, %r1866, %r1091, %p130;
	mov.b64 	%fd15, {%r1860, %r1867};
	selp.f64 	%fd16, %fd15, %fd13, %p132;
	selp.f64 	%fd17, %fd16, %fd13, %p133;
	setp.eq.f32 	%p135, %f3, 0f3F800000;
	selp.f64 	%fd18, 0d3FF0000000000000, %fd17, %p135;
	{ // callseq 1, 0
	.param .b64 param0;
	st.param.f64 	[param0], %fd6;
	.param .b64 param1;
	st.param.f64 	[param1], 0d4000000000000000;
	.param .b64 retval0;
	call.uni (retval0), 
	__internal_accurate_pow, 
	(
	param0, 
	param1
	);
	ld.param.f64 	%fd20, [retval0];
	} // callseq 1
	neg.f64 	%fd22, %fd20;
	selp.f64 	%fd23, %fd22, %fd20, %p127;
	selp.f64 	%fd24, %fd23, %fd20, %p130;
	selp.b32 	%r1868, %r1856, 0, %p127;
	or.b32  	%r1869, %r1868, 2146435072;
	selp.b32 	%r1870, %r1869, %r1868, %p126;
	mov.b64 	%fd25, {%r1860, %r1870};
	selp.f64 	%fd26, %fd25, %fd24, %p131;
	add.f64 	%fd27, %fd6, 0d4000000000000000;
	{
	.reg .b32 %temp; 
	mov.b64 	{%temp, %r1871}, %fd27;
	}
	and.b32  	%r1872, %r1871, 2146435072;
	setp.eq.s32 	%p136, %r1872, 2146435072;
	and.b32  	%r1873, %r1092, 2147483647;
	setp.ne.s32 	%p137, %r1873, 1071644672;
	or.b32  	%r1874, %r1094, -2147483648;
	selp.b32 	%r1875, %r1874, %r1094, %p137;
	selp.b32 	%r1876, %r1875, %r1094, %p127;
	selp.b32 	%r1877, %r1876, %r1094, %p130;
	mov.b64 	%fd28, {%r1860, %r1877};
	selp.f64 	%fd29, %fd28, %fd26, %p136;
	selp.f64 	%fd30, %fd29, %fd26, %p133;
	selp.f64 	%fd31, 0d3FF0000000000000, %fd30, %p135;
	mul.f64 	%fd33, %fd31, %fd32;
	fma.rn.f64 	%fd34, %fd18, %fd19, %fd33;
	fma.rn.f64 	%fd36, %fd35, %fd6, %fd34;
	max.f64 	%fd37, %fd36, %fd134;
	shr.u32 	%r1878, %r2001, 2;
	xor.b32  	%r1879, %r1878, %r2001;
	shl.b32 	%r1880, %r1999, 4;
	shl.b32 	%r1881, %r1879, 1;
	xor.b32  	%r1882, %r1881, %r1880;
	xor.b32  	%r1883, %r1882, %r1879;
	xor.b32  	%r1998, %r1883, %r1999;
	add.s32 	%r1884, %r2554, %r1998;
	cvt.rn.f32.u32 	%f4, %r1884;
	fma.rn.f32 	%f5, %f4, 0f2F800000, 0f2F000000;
	fma.rn.f32 	%f6, %f5, 0f40800000, 0f3F800000;
	cvt.f64.f32 	%fd38, %f6;
	{
	.reg .b32 %temp; 
	mov.b64 	{%temp, %r1885}, %fd38;
	}
	{ // callseq 2, 0
	.param .b64 param0;
	st.param.f64 	[param0], %fd38;
	.param .b64 param1;
	st.param.f64 	[param1], 0d4008000000000000;
	.param .b64 retval0;
	call.uni (retval0), 
	__internal_accurate_pow, 
	(
	param0, 
	param1
	);
	ld.param.f64 	%fd39, [retval0];
	} // callseq 2
	setp.lt.s32 	%p138, %r1885, 0;
	neg.f64 	%fd41, %fd39;
	selp.f64 	%fd42, %fd41, %fd39, %p129;
	selp.f64 	%fd43, %fd42, %fd39, %p138;
	setp.eq.f32 	%p139, %f6, 0f00000000;
	selp.b32 	%r1886, %r1885, 0, %p129;
	or.b32  	%r1887, %r1886, 2146435072;
	selp.b32 	%r1888, %r1887, %r1886, %p128;
	mov.b64 	%fd44, {%r1860, %r1888};
	selp.f64 	%fd45, %fd44, %fd43, %p139;
	add.f64 	%fd46, %fd38, 0d4008000000000000;
	{
	.reg .b32 %temp; 
	mov.b64 	{%temp, %r1889}, %fd46;
	}
	and.b32  	%r1890, %r1889, 2146435072;
	setp.eq.s32 	%p140, %r1890, 2146435072;
	setp.eq.f32 	%p141, %f6, 0f7F800000;
	selp.b32 	%r1891, %r1866, %r1091, %p138;
	mov.b64 	%fd47, {%r1860, %r1891};
	selp.f64 	%fd48, %fd47, %fd45, %p140;
	selp.f64 	%fd49, %fd48, %fd45, %p141;
	setp.eq.f32 	%p142, %f6, 0f3F800000;
	selp.f64 	%fd50, 0d3FF0000000000000, %fd49, %p142;
	{ // callseq 3, 0
	.param .b64 param0;
	st.param.f64 	[param0], %fd38;
	.param .b64 param1;
	st.param.f64 	[param1], 0d4000000000000000;
	.param .b64 retval0;
	call.uni (retval0), 
	__internal_accurate_pow, 
	(
	param0, 
	param1
	);
	ld.param.f64 	%fd51, [retval0];
	} // callseq 3
	neg.f64 	%fd53, %fd51;
	selp.f64 	%fd54, %fd53, %fd51, %p127;
	selp.f64 	%fd55, %fd54, %fd51, %p138;
	selp.b32 	%r1892, %r1885, 0, %p127;
	or.b32  	%r1893, %r1892, 2146435072;
	selp.b32 	%r1894, %r1893, %r1892, %p126;
	mov.b64 	%fd56, {%r1860, %r1894};
	selp.f64 	%fd57, %fd56, %fd55, %p139;
	add.f64 	%fd58, %fd38, 0d4000000000000000;
	{
	.reg .b32 %temp; 
	mov.b64 	{%temp, %r1895}, %fd58;
	}
	and.b32  	%r1896, %r1895, 2146435072;
	setp.eq.s32 	%p143, %r1896, 2146435072;
	selp.b32 	%r1897, %r1876, %r1094, %p138;
	mov.b64 	%fd59, {%r1860, %r1897};
	selp.f64 	%fd60, %fd59, %fd57, %p143;
	selp.f64 	%fd61, %fd60, %fd57, %p141;
	selp.f64 	%fd62, 0d3FF0000000000000, %fd61, %p142;
	mul.f64 	%fd63, %fd62, %fd32;
	fma.rn.f64 	%fd64, %fd50, %fd19, %fd63;
	fma.rn.f64 	%fd65, %fd35, %fd38, %fd64;
	max.f64 	%fd134, %fd65, %fd37;
	add.s32 	%r2560, %r2560, 2;
	add.s32 	%r2554, %r2554, 724874;
	setp.ne.s32 	%p144, %r2560, 8192;
	mov.u32 	%r2001, %r2565;
	mov.u32 	%r2002, %r2566;
	@%p144 bra 	$L__BB0_230;
	mov.b32 	%r2567, 0;
	mov.b32 	%r2561, 120373516;
	mov.u32 	%r2568, %r2567;
$L__BB0_232:
	mov.u32 	%r1107, %r1998;
	setp.lt.s32 	%p145, %r1092, 0;
	setp.eq.s32 	%p146, %r1093, 1062207488;
	setp.lt.s32 	%p147, %r1089, 0;
	setp.eq.s32 	%p148, %r1090, 1073741824;
	shr.u32 	%r1902, %r2566, 2;
	xor.b32  	%r1903, %r1902, %r2566;
	shl.b32 	%r1904, %r1107, 4;
	shl.b32 	%r1905, %r1903, 1;
	xor.b32  	%r1906, %r1905, %r1904;
	xor.b32  	%r1907, %r1906, %r1903;
	xor.b32  	%r1114, %r1907, %r1107;
	add.s32 	%r1908, %r2561, %r1114;
	add.s32 	%r1909, %r1908, -1087311;
	cvt.rn.f32.u32 	%f7, %r1909;
	fma.rn.f32 	%f8, %f7, 0f2F800000, 0f2F000000;
	fma.rn.f32 	%f9, %f8, 0f40800000, 0f3F800000;
	cvt.f64.f32 	%fd66, %f9;
	shr.u32 	%r1910, %r2565, 2;
	xor.b32  	%r1911, %r1910, %r2565;
	shl.b32 	%r1912, %r1114, 4;
	shl.b32 	%r1913, %r1911, 1;
	xor.b32  	%r1914, %r1913, %r1912;
	xor.b32  	%r1915, %r1914, %r1911;
	xor.b32  	%r1115, %r1915, %r1114;
	add.s32 	%r1916, %r2561, %r1115;
	add.s32 	%r1917, %r1916, -724874;
	cvt.rn.f32.u32 	%f10, %r1917;
	fma.rn.f32 	%f11, %f10, 0f2F800000, 0f2F000000;
	cvt.f64.f32 	%fd67, %f11;
	mul.f64 	%fd68, %fd134, %fd67;
	{
	.reg .b32 %temp; 
	mov.b64 	{%temp, %r1918}, %fd66;
	}
	{ // callseq 4, 0
	.param .b64 param0;
	st.param.f64 	[param0], %fd66;
	.param .b64 param1;
	st.param.f64 	[param1], 0d4008000000000000;
	.param .b64 retval0;
	call.uni (retval0), 
	__internal_accurate_pow, 
	(
	param0, 
	param1
	);
	ld.param.f64 	%fd69, [retval0];
	} // callseq 4
	setp.lt.s32 	%p149, %r1918, 0;
	neg.f64 	%fd71, %fd69;
	selp.f64 	%fd72, %fd71, %fd69, %p148;
	selp.f64 	%fd73, %fd72, %fd69, %p149;
	setp.eq.f32 	%p150, %f9, 0f00000000;
	selp.b32 	%r1919, %r1918, 0, %p148;
	or.b32  	%r1920, %r1919, 2146435072;
	selp.b32 	%r1921, %r1920, %r1919, %p147;
	mov.b32 	%r1922, 0;
	mov.b64 	%fd74, {%r1922, %r1921};
	selp.f64 	%fd75, %fd74, %fd73, %p150;
	add.f64 	%fd76, %fd66, 0d4008000000000000;
	{
	.reg .b32 %temp; 
	mov.b64 	{%temp, %r1923}, %fd76;
	}
	and.b32  	%r1924, %r1923, 2146435072;
	setp.eq.s32 	%p151, %r1924, 2146435072;
	setp.eq.f32 	%p152, %f9, 0f7F800000;
	and.b32  	%r1925, %r1089, 2147483647;
	setp.ne.s32 	%p153, %r1925, 1071644672;
	or.b32  	%r1926, %r1091, -2147483648;
	selp.b32 	%r1927, %r1926, %r1091, %p153;
	selp.b32 	%r1928, %r1927, %r1091, %p148;
	selp.b32 	%r1929, %r1928, %r1091, %p149;
	mov.b64 	%fd77, {%r1922, %r1929};
	selp.f64 	%fd78, %fd77, %fd75, %p152;
	selp.f64 	%fd79, %fd78, %fd75, %p151;
	setp.eq.f32 	%p154, %f9, 0f3F800000;
	selp.f64 	%fd80, 0d3FF0000000000000, %fd79, %p154;
	cvt.rn.f64.s32 	%fd81, %r1;
	{ // callseq 5, 0
	.param .b64 param0;
	st.param.f64 	[param0], %fd66;
	.param .b64 param1;
	st.param.f64 	[param1], 0d4000000000000000;
	.param .b64 retval0;
	call.uni (retval0), 
	__internal_accurate_pow, 
	(
	param0, 
	param1
	);
	ld.param.f64 	%fd82, [retval0];
	} // callseq 5
	neg.f64 	%fd84, %fd82;
	selp.f64 	%fd85, %fd84, %fd82, %p146;
	selp.f64 	%fd86, %fd85, %fd82, %p149;
	selp.b32 	%r1930, %r1918, 0, %p146;
	or.b32  	%r1931, %r1930, 2146435072;
	selp.b32 	%r1932, %r1931, %r1930, %p145;
	mov.b64 	%fd87, {%r1922, %r1932};
	selp.f64 	%fd88, %fd87, %fd86, %p150;
	add.f64 	%fd89, %fd66, 0d4000000000000000;
	{
	.reg .b32 %temp; 
	mov.b64 	{%temp, %r1933}, %fd89;
	}
	and.b32  	%r1934, %r1933, 2146435072;
	setp.eq.s32 	%p155, %r1934, 2146435072;
	and.b32  	%r1935, %r1092, 2147483647;
	setp.ne.s32 	%p156, %r1935, 1071644672;
	or.b32  	%r1936, %r1094, -2147483648;
	selp.b32 	%r1937, %r1936, %r1094, %p156;
	selp.b32 	%r1938, %r1937, %r1094, %p146;
	selp.b32 	%r1939, %r1938, %r1094, %p149;
	mov.b64 	%fd90, {%r1922, %r1939};
	selp.f64 	%fd91, %fd90, %fd88, %p152;
	selp.f64 	%fd92, %fd91, %fd88, %p155;
	selp.f64 	%fd93, 0d3FF0000000000000, %fd92, %p154;
	cvt.rn.f64.s32 	%fd94, %r2;
	mul.f64 	%fd95, %fd93, %fd94;
	fma.rn.f64 	%fd96, %fd80, %fd81, %fd95;
	cvt.rn.f64.s32 	%fd97, %r3;
	fma.rn.f64 	%fd98, %fd97, %fd66, %fd96;
	setp.le.f64 	%p157, %fd68, %fd98;
	selp.u32 	%r1940, 1, 0, %p157;
	add.s32 	%r1941, %r2568, %r1940;
	shr.u32 	%r1942, %r2000, 2;
	xor.b32  	%r1943, %r1942, %r2000;
	shl.b32 	%r1944, %r1115, 4;
	shl.b32 	%r1945, %r1943, 1;
	xor.b32  	%r1946, %r1945, %r1944;
	xor.b32  	%r1947, %r1946, %r1943;
	xor.b32  	%r1116, %r1947, %r1115;
	add.s32 	%r1948, %r2561, %r1116;
	add.s32 	%r1949, %r1948, -362437;
	cvt.rn.f32.u32 	%f12, %r1949;
	fma.rn.f32 	%f13, %f12, 0f2F800000, 0f2F000000;
	fma.rn.f32 	%f14, %f13, 0f40800000, 0f3F800000;
	cvt.f64.f32 	%fd99, %f14;
	shr.u32 	%r1950, %r1999, 2;
	xor.b32  	%r1951, %r1950, %r1999;
	shl.b32 	%r1952, %r1116, 4;
	shl.b32 	%r1953, %r1951, 1;
	xor.b32  	%r1954, %r1953, %r1952;
	xor.b32  	%r1955, %r1954, %r1951;
	xor.b32  	%r1998, %r1955, %r1116;
	add.s32 	%r1956, %r2561, %r1998;
	cvt.rn.f32.u32 	%f15, %r1956;
	fma.rn.f32 	%f16, %f15, 0f2F800000, 0f2F000000;
	cvt.f64.f32 	%fd100, %f16;
	mul.f64 	%fd101, %fd134, %fd100;
	{
	.reg .b32 %temp; 
	mov.b64 	{%temp, %r1957}, %fd99;
	}
	{ // callseq 6, 0
	.param .b64 param0;
	st.param.f64 	[param0], %fd99;
	.param .b64 param1;
	st.param.f64 	[param1], 0d4008000000000000;
	.param .b64 retval0;
	call.uni (retval0), 
	__internal_accurate_pow, 
	(
	param0, 
	param1
	);
	ld.param.f64 	%fd102, [retval0];
	} // callseq 6
	setp.lt.s32 	%p158, %r1957, 0;
	neg.f64 	%fd104, %fd102;
	selp.f64 	%fd105, %fd104, %fd102, %p148;
	selp.f64 	%fd106, %fd105, %fd102, %p158;
	setp.eq.f32 	%p159, %f14, 0f00000000;
	selp.b32 	%r1958, %r1957, 0, %p148;
	or.b32  	%r1959, %r1958, 2146435072;
	selp.b32 	%r1960, %r1959, %r1958, %p147;
	mov.b64 	%fd107, {%r1922, %r1960};
	selp.f64 	%fd108, %fd107, %fd106, %p159;
	add.f64 	%fd109, %fd99, 0d4008000000000000;
	{
	.reg .b32 %temp; 
	mov.b64 	{%temp, %r1961}, %fd109;
	}
	and.b32  	%r1962, %r1961, 2146435072;
	setp.eq.s32 	%p160, %r1962, 2146435072;
	setp.eq.f32 	%p161, %f14, 0f7F800000;
	selp.b32 	%r1963, %r1928, %r1091, %p158;
	mov.b64 	%fd110, {%r1922, %r1963};
	selp.f64 	%fd111, %fd110, %fd108, %p161;
	selp.f64 	%fd112, %fd111, %fd108, %p160;
	setp.eq.f32 	%p162, %f14, 0f3F800000;
	selp.f64 	%fd113, 0d3FF0000000000000, %fd112, %p162;
	{ // callseq 7, 0
	.param .b64 param0;
	st.param.f64 	[param0], %fd99;
	.param .b64 param1;
	st.param.f64 	[param1], 0d4000000000000000;
	.param .b64 retval0;
	call.uni (retval0), 
	__internal_accurate_pow, 
	(
	param0, 
	param1
	);
	ld.param.f64 	%fd114, [retval0];
	} // callseq 7
	neg.f64 	%fd116, %fd114;
	selp.f64 	%fd117, %fd116, %fd114, %p146;
	selp.f64 	%fd118, %fd117, %fd114, %p158;
	selp.b32 	%r1964, %r1957, 0, %p146;
	or.b32  	%r1965, %r1964, 2146435072;
	selp.b32 	%r1966, %r1965, %r1964, %p145;
	mov.b64 	%fd119, {%r1922, %r1966};
	selp.f64 	%fd120, %fd119, %fd118, %p159;
	add.f64 	%fd121, %fd99, 0d4000000000000000;
	{
	.reg .b32 %temp; 
	mov.b64 	{%temp, %r1967}, %fd121;
	}
	and.b32  	%r1968, %r1967, 2146435072;
	setp.eq.s32 	%p163, %r1968, 2146435072;
	selp.b32 	%r1969, %r1938, %r1094, %p158;
	mov.b64 	%fd122, {%r1922, %r1969};
	selp.f64 	%fd123, %fd122, %fd120, %p161;
	selp.f64 	%fd124, %fd123, %fd120, %p163;
	selp.f64 	%fd125, 0d3FF0000000000000, %fd124, %p162;
	mul.f64 	%fd126, %fd125, %fd94;
	fma.rn.f64 	%fd127, %fd113, %fd81, %fd126;
	fma.rn.f64 	%fd128, %fd97, %fd99, %fd127;
	setp.le.f64 	%p164, %fd101, %fd128;
	selp.u32 	%r1970, 1, 0, %p164;
	add.s32 	%r2568, %r1941, %r1970;
	add.s32 	%r2567, %r2567, 2;
	add.s32 	%r2561, %r2561, 1449748;
	setp.ne.s32 	%p165, %r2567, 8192;
	mov.u32 	%r1999, %r1116;
	mov.u32 	%r2000, %r1115;
	mov.u32 	%r2565, %r1114;
	mov.u32 	%r2566, %r1107;
	@%p165 bra 	$L__BB0_232;
	ld.param.u64 	%rd49, [_Z2MCPdP10polynomial_param_0];
	cvta.to.global.u64 	%rd46, %rd49;
	mul.f64 	%fd129, %fd134, 0d4010000000000000;
	cvt.rn.f64.u32 	%fd130, %r2568;
	mul.f64 	%fd131, %fd130, 0d3F20000000000000;
	mul.f64 	%fd132, %fd129, %fd131;
	mul.f64 	%fd133, %fd132, 0d3F20000000000000;
	mov.u32 	%r1971, %ctaid.x;
	mov.u32 	%r1972, %ntid.x;
	mov.u32 	%r1973, %tid.x;
	mad.lo.s32 	%r1974, %r1971, %r1972, %r1973;
	mul.wide.s32 	%rd47, %r1974, 8;
	add.s64 	%rd48, %rd46, %rd47;
	st.global.f64 	[%rd48], %fd133;
	ret;

}
.func  (.param .b64 func_retval0) __internal_accurate_pow(
	.param .b64 __internal_accurate_pow_param_0,
	.param .b64 __internal_accurate_pow_param_1
)
{
	.reg .pred 	%p<8>;
	.reg .b32 	%r<49>;
	.reg .b32 	%f<3>;
	.reg .b64 	%fd<109>;

	ld.param.f64 	%fd10, [__internal_accurate_pow_param_0];
	ld.param.f64 	%fd11, [__internal_accurate_pow_param_1];
	{
	.reg .b32 %temp; 
	mov.b64 	{%temp, %r46}, %fd10;
	}
	{
	.reg .b32 %temp; 
	mov.b64 	{%r45, %temp}, %fd10;
	}
	shr.u32 	%r47, %r46, 20;
	setp.gt.u32 	%p1, %r46, 1048575;
	@%p1 bra 	$L__BB1_2;
	mul.f64 	%fd12, %fd10, 0d4350000000000000;
	{
	.reg .b32 %temp; 
	mov.b64 	{%temp, %r46}, %fd12;
	}
	{
	.reg .b32 %temp; 
	mov.b64 	{%r45, %temp}, %fd12;
	}
	shr.u32 	%r16, %r46, 20;
	add.s32 	%r47, %r16, -54;
$L__BB1_2:
	add.s32 	%r48, %r47, -1023;
	and.b32  	%r17, %r46, -2146435073;
	or.b32  	%r18, %r17, 1072693248;
	mov.b64 	%fd107, {%r45, %r18};
	setp.lt.u32 	%p2, %r18, 1073127583;
	@%p2 bra 	$L__BB1_4;
	{
	.reg .b32 %temp; 
	mov.b64 	{%r19, %temp}, %fd107;
	}
	{
	.reg .b32 %temp; 
	mov.b64 	{%temp, %r20}, %fd107;
	}
	add.s32 	%r21, %r20, -1048576;
	mov.b64 	%fd107, {%r19, %r21};
	add.s32 	%r48, %r47, -1022;
$L__BB1_4:
	add.f64 	%fd13, %fd107, 0dBFF0000000000000;
	add.f64 	%fd14, %fd107, 0d3FF0000000000000;
	rcp.approx.ftz.f64 	%fd15, %fd14;
	neg.f64 	%fd16, %fd14;
	fma.rn.f64 	%fd17, %fd16, %fd15, 0d3FF0000000000000;
	fma.rn.f64 	%fd18, %fd17, %fd17, %fd17;
	fma.rn.f64 	%fd19, %fd18, %fd15, %fd15;
	mul.f64 	%fd20, %fd13, %fd19;
	fma.rn.f64 	%fd21, %fd13, %fd19, %fd20;
	mul.f64 	%fd22, %fd21, %fd21;
	fma.rn.f64 	%fd23, %fd22, 0d3EB0F5FF7D2CAFE2, 0d3ED0F5D241AD3B5A;
	fma.rn.f64 	%fd24, %fd23, %fd22, 0d3EF3B20A75488A3F;
	fma.rn.f64 	%fd25, %fd24, %fd22, 0d3F1745CDE4FAECD5;
	fma.rn.f64 	%fd26, %fd25, %fd22, 0d3F3C71C7258A578B;
	fma.rn.f64 	%fd27, %fd26, %fd22, 0d3F6249249242B910;
	fma.rn.f64 	%fd28, %fd27, %fd22, 0d3F89999999999DFB;
	sub.f64 	%fd29, %fd13, %fd21;
	add.f64 	%fd30, %fd29, %fd29;
	neg.f64 	%fd31, %fd21;
	fma.rn.f64 	%fd32, %fd31, %fd13, %fd30;
	mul.f64 	%fd33, %fd19, %fd32;
	fma.rn.f64 	%fd34, %fd22, %fd28, 0d3FB5555555555555;
	mov.f64 	%fd35, 0d3FB5555555555555;
	sub.f64 	%fd36, %fd35, %fd34;
	fma.rn.f64 	%fd37, %fd22, %fd28, %fd36;
	add.f64 	%fd38, %fd37, 0dBC46A4CB00B9E7B0;
	add.f64 	%fd39, %fd34, %fd38;
	sub.f64 	%fd40, %fd34, %fd39;
	add.f64 	%fd41, %fd38, %fd40;
	mul.rn.f64 	%fd42, %fd21, %fd21;
	neg.f64 	%fd43, %fd42;
	fma.rn.f64 	%fd44, %fd21, %fd21, %fd43;
	{
	.reg .b32 %temp; 
	mov.b64 	{%r22, %temp}, %fd33;
	}
	{
	.reg .b32 %temp; 
	mov.b64 	{%temp, %r23}, %fd33;
	}
	add.s32 	%r24, %r23, 1048576;
	mov.b64 	%fd45, {%r22, %r24};
	fma.rn.f64 	%fd46, %fd21, %fd45, %fd44;
	mul.rn.f64 	%fd47, %fd42, %fd21;
	neg.f64 	%fd48, %fd47;
	fma.rn.f64 	%fd49, %fd42, %fd21, %fd48;
	fma.rn.f64 	%fd50, %fd42, %fd33, %fd49;
	fma.rn.f64 	%fd51, %fd46, %fd21, %fd50;
	mul.rn.f64 	%fd52, %fd39, %fd47;
	neg.f64 	%fd53, %fd52;
	fma.rn.f64 	%fd54, %fd39, %fd47, %fd53;
	fma.rn.f64 	%fd55, %fd39, %fd51, %fd54;
	fma.rn.f64 	%fd56, %fd41, %fd47, %fd55;
	add.f64 	%fd57, %fd52, %fd56;
	sub.f64 	%fd58, %fd52, %fd57;
	add.f64 	%fd59, %fd56, %fd58;
	add.f64 	%fd60, %fd21, %fd57;
	sub.f64 	%fd61, %fd21, %fd60;
	add.f64 	%fd62, %fd57, %fd61;
	add.f64 	%fd63, %fd59, %fd62;
	add.f64 	%fd64, %fd33, %fd63;
	add.f64 	%fd65, %fd60, %fd64;
	sub.f64 	%fd66, %fd60, %fd65;
	add.f64 	%fd67, %fd64, %fd66;
	xor.b32  	%r25, %r48, -2147483648;
	mov.b32 	%r26, 1127219200;
	mov.b64 	%fd68, {%r25, %r26};
	mov.b32 	%r27, -2147483648;
	mov.b64 	%fd69, {%r27, %r26};
	sub.f64 	%fd70, %fd68, %fd69;
	fma.rn.f64 	%fd71, %fd70, 0d3FE62E42FEFA39EF, %fd65;
	fma.rn.f64 	%fd72, %fd70, 0dBFE62E42FEFA39EF, %fd71;
	sub.f64 	%fd73, %fd72, %fd65;
	sub.f64 	%fd74, %fd67, %fd73;
	fma.rn.f64 	%fd75, %fd70, 0d3C7ABC9E3B39803F, %fd74;
	add.f64 	%fd76, %fd71, %fd75;
	sub.f64 	%fd77, %fd71, %fd76;
	add.f64 	%fd78, %fd75, %fd77;
	{
	.reg .b32 %temp; 
	mov.b64 	{%temp, %r28}, %fd11;
	}
	{
	.reg .b32 %temp; 
	mov.b64 	{%r29, %temp}, %fd11;
	}
	shl.b32 	%r30, %r28, 1;
	setp.gt.u32 	%p3, %r30, -33554433;
	and.b32  	%r31, %r28, -15728641;
	selp.b32 	%r32, %r31, %r28, %p3;
	mov.b64 	%fd79, {%r29, %r32};
	mul.rn.f64 	%fd80, %fd76, %fd79;
	neg.f64 	%fd81, %fd80;
	fma.rn.f64 	%fd82, %fd76, %fd79, %fd81;
	fma.rn.f64 	%fd83, %fd78, %fd79, %fd82;
	add.f64 	%fd4, %fd80, %fd83;
	sub.f64 	%fd84, %fd80, %fd4;
	add.f64 	%fd5, %fd83, %fd84;
	fma.rn.f64 	%fd85, %fd4, 0d3FF71547652B82FE, 0d4338000000000000;
	{
	.reg .b32 %temp; 
	mov.b64 	{%r13, %temp}, %fd85;
	}
	mov.f64 	%fd86, 0dC338000000000000;
	add.rn.f64 	%fd87, %fd85, %fd86;
	fma.rn.f64 	%fd88, %fd87, 0dBFE62E42FEFA39EF, %fd4;
	fma.rn.f64 	%fd89, %fd87, 0dBC7ABC9E3B39803F, %fd88;
	fma.rn.f64 	%fd90, %fd89, 0d3E5ADE1569CE2BDF, 0d3E928AF3FCA213EA;
	fma.rn.f64 	%fd91, %fd90, %fd89, 0d3EC71DEE62401315;
	fma.rn.f64 	%fd92, %fd91, %fd89, 0d3EFA01997C89EB71;
	fma.rn.f64 	%fd93, %fd92, %fd89, 0d3F2A01A014761F65;
	fma.rn.f64 	%fd94, %fd93, %fd89, 0d3F56C16C1852B7AF;
	fma.rn.f64 	%fd95, %fd94, %fd89, 0d3F81111111122322;
	fma.rn.f64 	%fd96, %fd95, %fd89, 0d3FA55555555502A1;
	fma.rn.f64 	%fd97, %fd96, %fd89, 0d3FC5555555555511;
	fma.rn.f64 	%fd98, %fd97, %fd89, 0d3FE000000000000B;
	fma.rn.f64 	%fd99, %fd98, %fd89, 0d3FF0000000000000;
	fma.rn.f64 	%fd100, %fd99, %fd89, 0d3FF0000000000000;
	{
	.reg .b32 %temp; 
	mov.b64 	{%r14, %temp}, %fd100;
	}
	{
	.reg .b32 %temp; 
	mov.b64 	{%temp, %r15}, %fd100;
	}
	shl.b32 	%r33, %r13, 20;
	add.s32 	%r34, %r33, %r15;
	mov.b64 	%fd108, {%r14, %r34};
	{
	.reg .b32 %temp; 
	mov.b64 	{%temp, %r35}, %fd4;
	}
	mov.b32 	%f2, %r35;
	abs.f32 	%f1, %f2;
	setp.lt.f32 	%p4, %f1, 0f4086232B;
	@%p4 bra 	$L__BB1_7;
	setp.lt.f64 	%p5, %fd4, 0d0000000000000000;
	add.f64 	%fd101, %fd4, 0d7FF0000000000000;
	selp.f64 	%fd108, 0d0000000000000000, %fd101, %p5;
	setp.geu.f32 	%p6, %f1, 0f40874800;
	@%p6 bra 	$L__BB1_7;
	shr.u32 	%r36, %r13, 31;
	add.s32 	%r37, %r13, %r36;
	shr.s32 	%r38, %r37, 1;
	shl.b32 	%r39, %r38, 20;
	add.s32 	%r40, %r15, %r39;
	mov.b64 	%fd102, {%r14, %r40};
	sub.s32 	%r41, %r13, %r38;
	shl.b32 	%r42, %r41, 20;
	add.s32 	%r43, %r42, 1072693248;
	mov.b32 	%r44, 0;
	mov.b64 	%fd103, {%r44, %r43};
	mul.f64 	%fd108, %fd103, %fd102;
$L__BB1_7:
	abs.f64 	%fd104, %fd108;
	setp.eq.f64 	%p7, %fd104, 0d7FF0000000000000;
	fma.rn.f64 	%fd105, %fd108, %fd5, %fd108;
	selp.f64 	%fd106, %fd108, %fd105, %p7;
	st.param.f64 	[func_retval0], %fd106;
	ret;

}


// ===== COMPILED SASS (sm_100) =====

	.target	sm_100

	.elftype	@"ET_EXEC"


//--------------------- .note.nv.tkinfo           --------------------------
	.section	.note.nv.tkinfo,"",@"SHT_NOTE"
	.sectionflags	@"SHF_NOTE_NV_TKINFO"
	.tkinfo
        /*0018*/ 	.word	0x00000002
        /*0030*/ 	.string	""
        /*0030*/ 	.string	"ptxas"
        /*0030*/ 	.string	"Cuda compilation tools, release 13.0, V13.0.88"
        /*0030*/ 	.string	"Build cuda_13.0.r13.0/compiler.36424714_0"
        /*0030*/ 	.string	"-arch sm_100 -m 64 "



//--------------------- .note.nv.cuinfo           --------------------------
	.section	.note.nv.cuinfo,"",@"SHT_NOTE"
	.sectionflags	@"SHF_NOTE_NV_CUINFO"
        /*0018*/ 	.short	0x0002
        /*001a*/ 	.short	0x0064
        /*001c*/ 	.short	0x0082
	.zero		2


//--------------------- .nv.info                  --------------------------
	.section	.nv.info,"",@"SHT_CUDA_INFO"
	.align	4


	//----- nvinfo : EIATTR_REGCOUNT
	.align		4
        /*0000*/ 	.byte	0x04, 0x2f
        /*0002*/ 	.short	(.L_10 - .L_9)
	.align		4
.L_9:
        /*0004*/ 	.word	index@(_Z2MCPdP10polynomial)
        /*0008*/ 	.word	0x00000030


	//----- nvinfo : EIATTR_FRAME_SIZE
	.align		4
.L_10:
        /*000c*/ 	.byte	0x04, 0x11
        /*000e*/ 	.short	(.L_12 - .L_11)
	.align		4
.L_11:
        /*0010*/ 	.word	index@($_Z2MCPdP10polynomial$__internal_accurate_pow)
        /*0014*/ 	.word	0x00000030


	//----- nvinfo : EIATTR_FRAME_SIZE
	.align		4
.L_12:
        /*0018*/ 	.byte	0x04, 0x11
        /*001a*/ 	.short	(.L_14 - .L_13)
	.align		4
.L_13:
        /*001c*/ 	.word	index@(_Z2MCPdP10polynomial)
        /*0020*/ 	.word	0x00000030


	//----- nvinfo : EIATTR_MIN_STACK_SIZE
	.align		4
.L_14:
        /*0024*/ 	.byte	0x04, 0x12
        /*0026*/ 	.short	(.L_16 - .L_15)
	.align		4
.L_15:
        /*0028*/ 	.word	index@(_Z2MCPdP10polynomial)
        /*002c*/ 	.word	0x00000030
.L_16:


//--------------------- .nv.compat                --------------------------
	.section	.nv.compat,"",@"SHT_CUDA_COMPAT_INFO"
	.align	4
        /*0000*/ 	.byte	0x02, 0x09, 0x00, 0x00, 0x02, 0x02, 0x01, 0x00, 0x02, 0x05, 0x05, 0x00, 0x03, 0x07, 0x01, 0x01
        /*0010*/ 	.byte	0x02, 0x03, 0x00, 0x00, 0x02, 0x06, 0x01, 0x00, 0x04, 0x0b, 0x08, 0x00, 0x01, 0x00, 0x00, 0x00
        /*0020*/ 	.byte	0x00, 0x00, 0x00, 0x00


//--------------------- .nv.info._Z2MCPdP10polynomial --------------------------
	.section	.nv.info._Z2MCPdP10polynomial,"",@"SHT_CUDA_INFO"
	.sectionflags	@""
	.align	4


	//----- nvinfo : EIATTR_CUDA_API_VERSION
	.align		4
        /*0000*/ 	.byte	0x04, 0x37
        /*0002*/ 	.short	(.L_18 - .L_17)
.L_17:
        /*0004*/ 	.word	0x00000082


	//----- nvinfo : EIATTR_KPARAM_INFO
	.align		4
.L_18:
        /*0008*/ 	.byte	0x04, 0x17
        /*000a*/ 	.short	(.L_20 - .L_19)
.L_19:
        /*000c*/ 	.word	0x00000000
        /*0010*/ 	.short	0x0001
        /*0012*/ 	.short	0x0008
        /*0014*/ 	.byte	0x00, 0xf5, 0x21, 0x00


	//----- nvinfo : EIATTR_KPARAM_INFO
	.align		4
.L_20:
        /*0018*/ 	.byte	0x04, 0x17
        /*001a*/ 	.short	(.L_22 - .L_21)
.L_21:
        /*001c*/ 	.word	0x00000000
        /*0020*/ 	.short	0x0000
        /*0022*/ 	.short	0x0000
        /*0024*/ 	.byte	0x00, 0xf5, 0x21, 0x00


	//----- nvinfo : EIATTR_SPARSE_MMA_MASK
	.align		4
.L_22:
        /*0028*/ 	.byte	0x03, 0x50
        /*002a*/ 	.short	0x0000


	//----- nvinfo : EIATTR_MAXREG_COUNT
	.align		4
        /*002c*/ 	.byte	0x03, 0x1b
        /*002e*/ 	.short	0x00ff


	//----- nvinfo : EIATTR_MERCURY_ISA_VERSION
	.align		4
        /*0030*/ 	.byte	0x03, 0x5f
        /*0032*/ 	.short	0x0101


	//----- nvinfo : EIATTR_VRC_CTA_INIT_COUNT
	.align		4
        /*0034*/ 	.byte	0x02, 0x4a
	.zero		1
	.zero		1


	//----- nvinfo : EIATTR_EXIT_INSTR_OFFSETS
	.align		4
        /*0038*/ 	.byte	0x04, 0x1c
        /*003a*/ 	.short	(.L_24 - .L_23)


	//   ....[0]....
.L_23:
        /*003c*/ 	.word	0x00005fa0


	//----- nvinfo : EIATTR_CRS_STACK_SIZE
	.align		4
.L_24:
        /*0040*/ 	.byte	0x04, 0x1e
        /*0042*/ 	.short	(.L_26 - .L_25)
.L_25:
        /*0044*/ 	.word	0x00000000


	//----- nvinfo : EIATTR_CBANK_PARAM_SIZE
	.align		4
.L_26:
        /*0048*/ 	.byte	0x03, 0x19
        /*004a*/ 	.short	0x0010


	//----- nvinfo : EIATTR_PARAM_CBANK
	.align		4
        /*004c*/ 	.byte	0x04, 0x0a
        /*004e*/ 	.short	(.L_28 - .L_27)
	.align		4
.L_27:
        /*0050*/ 	.word	index@(.nv.constant0._Z2MCPdP10polynomial)
        /*0054*/ 	.short	0x0380
        /*0056*/ 	.short	0x0010


	//----- nvinfo : EIATTR_SW_WAR
	.align		4
.L_28:
        /*0058*/ 	.byte	0x04, 0x36
        /*005a*/ 	.short	(.L_30 - .L_29)
.L_29:
        /*005c*/ 	.word	0x00000008
.L_30:


//--------------------- .nv.callgraph             --------------------------
	.section	.nv.callgraph,"",@"SHT_CUDA_CALLGRAPH"
	.align	4
	.sectionentsize	8
	.align		4
        /*0000*/ 	.word	0x00000000
	.align		4
        /*0004*/ 	.word	0xffffffff
	.align		4
        /*0008*/ 	.word	0x00000000
	.align		4
        /*000c*/ 	.word	0xfffffffe
	.align		4
        /*0010*/ 	.word	0x00000000
	.align		4
        /*0014*/ 	.word	0xfffffffd
	.align		4
        /*0018*/ 	.word	0x00000000
	.align		4
        /*001c*/ 	.word	0xfffffffc


//--------------------- .nv.constant4             --------------------------
	.section	.nv.constant4,"a",@progbits
	.align	8
	.align		8
.nv.constant4:
        /*0000*/ 	.dword	precalc_xorwow_matrix
	.align		8
        /*0008*/ 	.dword	precalc_xorwow_offset_matrix
	.align		8
        /*0010*/ 	.dword	mrg32k3aM1
	.align		8
        /*0018*/ 	.dword	mrg32k3aM2
	.align		8
        /*0020*/ 	.dword	mrg32k3aM1SubSeq
	.align		8
        /*0028*/ 	.dword	mrg32k3aM2SubSeq
	.align		8
        /*0030*/ 	.dword	mrg32k3aM1Seq
	.align		8
        /*0038*/ 	.dword	mrg32k3aM2Seq


//--------------------- .nv.constant3             --------------------------
	.section	.nv.constant3,"a",@progbits
	.align	8
.nv.constant3:
	.type		__cr_lgamma_table,@object
	.size		__cr_lgamma_table,(.L_8 - __cr_lgamma_table)
__cr_lgamma_table:
        /*0000*/ 	.byte	0x00, 0x00, 0x00, 0x00, 0x00, 0x00, 0x00, 0x00, 0x00, 0x00, 0x00, 0x00, 0x00, 0x00, 0x00, 0x00
        /*0010*/ 	.byte	0xef, 0x39, 0xfa, 0xfe, 0x42, 0x2e, 0xe6, 0x3f, 0x02, 0x20, 0x2a, 0xfa, 0x0b, 0xab, 0xfc, 0x3f
        /*0020*/ 	.byte	0xf9, 0x2c, 0x92, 0x7c, 0xa7, 0x6c, 0x09, 0x40, 0xc9, 0x79, 0x44, 0x3c, 0x64, 0x26, 0x13, 0x40
        /*0030*/ 	.byte	0xca, 0x01, 0xcf, 0x3a, 0x27, 0x51, 0x1a, 0x40, 0x30, 0xcc, 0x2d, 0xf3, 0xe1, 0x0c, 0x21, 0x40
        /*0040*/ 	.byte	0x0d, 0xb7, 0xfc, 0x82, 0x8e, 0x35, 0x25, 0x40
.L_8:


//--------------------- .text._Z2MCPdP10polynomial --------------------------
	.section	.text._Z2MCPdP10polynomial,"ax",@progbits
	.align	128
        .global         _Z2MCPdP10polynomial
        .type           _Z2MCPdP10polynomial,@function
        .size           _Z2MCPdP10polynomial,(.L_x_31 - _Z2MCPdP10polynomial)
        .other          _Z2MCPdP10polynomial,@"STO_CUDA_ENTRY STV_DEFAULT"
_Z2MCPdP10polynomial:
.text._Z2MCPdP10polynomial:
[----:B------:R-:W0:Y:S01]  /*0000*/  LDC R1, c[0x0][0x37c] ;  /* 0x0000df00ff017b82 */ /* 0x000e220000000800 */
[----:B------:R-:W1:Y:S07]  /*0010*/  S2R R4, SR_CTAID.X ;  /* 0x0000000000047919 */ /* 0x000e6e0000002500 */
[----:B------:R-:W2:Y:S01]  /*0020*/  LDC.64 R2, c[0x0][0x388] ;  /* 0x0000e200ff027b82 */ /* 0x000ea20000000a00 */
[----:B0-----:R-:W-:Y:S01]  /*0030*/  VIADD R1, R1, 0xffffffd0 ;  /* 0xffffffd001017836 */ /* 0x001fe20000000000 */
[----:B------:R-:W0:Y:S01]  /*0040*/  LDCU.64 UR10, c[0x0][0x358] ;  /* 0x00006b00ff0a77ac */ /* 0x000e220008000a00 */
[----:B------:R-:W3:Y:S01]  /*0050*/  S2R R9, SR_TID.X ;  /* 0x0000000000097919 */ /* 0x000ee20000002100 */
[----:B------:R-:W3:Y:S01]  /*0060*/  LDCU UR4, c[0x0][0x360] ;  /* 0x00006c00ff0477ac */ /* 0x000ee20008000800 */
[----:B------:R-:W-:-:S02]  /*0070*/  IMAD.MOV.U32 R12, RZ, RZ, 0x47fd28b2 ;  /* 0x47fd28b2ff0c7424 */ /* 0x000fc400078e00ff */
[----:B------:R-:W-:Y:S02]  /*0080*/  IMAD.MOV.U32 R13, RZ, RZ, 0x756219af ;  /* 0x756219afff0d7424 */ /* 0x000fe400078e00ff */
[----:B------:R-:W-:Y:S02]  /*0090*/  IMAD.MOV.U32 R14, RZ, RZ, 0x7b9c197f ;  /* 0x7b9c197fff0e7424 */ /* 0x000fe400078e00ff */
[----:B------:R-:W-:Y:S02]  /*00a0*/  IMAD.MOV.U32 R15, RZ, RZ, -0x75bd8fc ;  /* 0xf8a42704ff0f7424 */ /* 0x000fe400078e00ff */
[----:B------:R-:W-:Y:S02]  /*00b0*/  IMAD.MOV.U32 R16, RZ, RZ, -0x23270784 ;  /* 0xdcd8f87cff107424 */ /* 0x000fe400078e00ff */
[----:B------:R-:W-:Y:S01]  /*00c0*/  IMAD.MOV.U32 R17, RZ, RZ, 0x6e5e8bb3 ;  /* 0x6e5e8bb3ff117424 */ /* 0x000fe200078e00ff */
[----:B------:R4:W-:Y:S04]  /*00d0*/  STL.64 [R1], R12 ;  /* 0x0000000c01007387 */ /* 0x0009e80000100a00 */
[----:B------:R4:W-:Y:S04]  /*00e0*/  STL.64 [R1+0x8], R14 ;  /* 0x0000080e01007387 */ /* 0x0009e80000100a00 */
[----:B------:R4:W-:Y:S01]  /*00f0*/  STL.64 [R1+0x10], R16 ;  /* 0x0000101001007387 */ /* 0x0009e20000100a00 */
[----:B-1----:R-:W-:-:S04]  /*0100*/  IMAD.HI.U32 R0, R4, 0x66666667, RZ ;  /* 0x6666666704007827 */ /* 0x002fc800078e00ff */
[----:B---3--:R-:W-:Y:S01]  /*0110*/  IMAD R9, R4, UR4, R9 ;  /* 0x0000000404097c24 */ /* 0x008fe2000f8e0209 */
[----:B------:R-:W-:-:S04]  /*0120*/  SHF.R.U32.HI R0, RZ, 0x1, R0 ;  /* 0x00000001ff007819 */ /* 0x000fc80000011600 */
[----:B------:R-:W-:Y:S01]  /*0130*/  ISETP.NE.AND P0, PT, R9, RZ, PT ;  /* 0x000000ff0900720c */ /* 0x000fe20003f05270 */
[----:B------:R-:W-:Y:S01]  /*0140*/  IMAD R5, R0, -0x5, R4 ;  /* 0xfffffffb00057824 */ /* 0x000fe200078e0204 */
[----:B------:R-:W-:Y:S03]  /*0150*/  BSSY.RECONVERGENT B0, `(.L_x_0) ;  /* 0x0000260000007945 */ /* 0x000fe60003800200 */
[----:B--2---:R-:W-:-:S04]  /*0160*/  IMAD.WIDE.U32 R2, R5, 0xc, R2 ;  /* 0x0000000c05027825 */ /* 0x004fc800078e0002 */
[----:B------:R-:W-:Y:S01]  /*0170*/  IMAD.MOV.U32 R8, RZ, RZ, R1 ;  /* 0x000000ffff087224 */ /* 0x000fe200078e0001 */
[----:B0-----:R-:W5:Y:S01]  /*0180*/  LDG.E R7, desc[UR10][R2.64] ;  /* 0x0000000a02077981 */ /* 0x001f62000c1e1900 */
[----:B------:R-:W-:Y:S02]  /*0190*/  IMAD.MOV.U32 R10, RZ, RZ, 0x756219af ;  /* 0x756219afff0a7424 */ /* 0x000fe400078e00ff */
[----:B------:R-:W-:Y:S01]  /*01a0*/  IMAD.MOV.U32 R5, RZ, RZ, -0x75bd8fc ;  /* 0xf8a42704ff057424 */ /* 0x000fe200078e00ff */
[----:B------:R-:W5:Y:S01]  /*01b0*/  LDG.E R6, desc[UR10][R2.64+0x4] ;  /* 0x0000040a02067981 */ /* 0x000f62000c1e1900 */
[----:B------:R-:W-:-:S03]  /*01c0*/  IMAD.MOV.U32 R4, RZ, RZ, 0x7b9c197f ;  /* 0x7b9c197fff047424 */ /* 0x000fc600078e00ff */
[----:B------:R0:W5:Y:S02]  /*01d0*/  LDG.E R0, desc[UR10][R2.64+0x8] ;  /* 0x0000080a02007981 */ /* 0x000164000c1e1900 */
[----:B0-----:R-:W-:Y:S02]  /*01e0*/  IMAD.MOV.U32 R3, RZ, RZ, 0x6e5e8bb3 ;  /* 0x6e5e8bb3ff037424 */ /* 0x001fe400078e00ff */
[----:B------:R-:W-:Y:S01]  /*01f0*/  IMAD.MOV.U32 R2, RZ, RZ, -0x23270784 ;  /* 0xdcd8f87cff027424 */ /* 0x000fe200078e00ff */
[----:B----4-:R-:W-:Y:S06]  /*0200*/  @!P0 BRA `(.L_x_1) ;  /* 0x0000002400508947 */ /* 0x010fec0003800000 */
[----:B------:R-:W-:Y:S01]  /*0210*/  SHF.R.S32.HI R11, RZ, 0x1f, R9 ;  /* 0x0000001fff0b7819 */ /* 0x000fe20000011409 */
[----:B------:R-:W-:Y:S02]  /*0220*/  IMAD.MOV.U32 R14, RZ, RZ, RZ ;  /* 0x000000ffff0e7224 */ /* 0x000fe400078e00ff */
[----:B------:R-:W-:Y:S02]  /*0230*/  IMAD.MOV.U32 R10, RZ, RZ, 0x756219af ;  /* 0x756219afff0a7424 */ /* 0x000fe400078e00ff */
[----:B------:R-:W-:Y:S02]  /*0240*/  IMAD.MOV.U32 R4, RZ, RZ, 0x7b9c197f ;  /* 0x7b9c197fff047424 */ /* 0x000fe400078e00ff */
[----:B------:R-:W-:Y:S02]  /*0250*/  IMAD.MOV.U32 R5, RZ, RZ, -0x75bd8fc ;  /* 0xf8a42704ff057424 */ /* 0x000fe400078e00ff */
[----:B------:R-:W-:Y:S02]  /*0260*/  IMAD.MOV.U32 R2, RZ, RZ, -0x23270784 ;  /* 0xdcd8f87cff027424 */ /* 0x000fe400078e00ff */
[----:B------:R-:W-:-:S07]  /*0270*/  IMAD.MOV.U32 R3, RZ, RZ, 0x6e5e8bb3 ;  /* 0x6e5e8bb3ff037424 */ /* 0x000fce00078e00ff */
.L_x_10:
[----:B------:R-:W-:Y:S01]  /*0280*/  LOP3.LUT R24, R9, 0x3, RZ, 0xc0, !PT ;  /* 0x0000000309187812 */ /* 0x000fe200078ec0ff */
[----:B------:R-:W-:Y:S03]  /*0290*/  BSSY.RECONVERGENT B1, `(.L_x_2) ;  /* 0x0000245000017945 */ /* 0x000fe60003800200 */
[----:B------:R-:W-:-:S04]  /*02a0*/  ISETP.NE.U32.AND P0, PT, R24, RZ, PT ;  /* 0x000000ff1800720c */ /* 0x000fc80003f05070 */
[----:B------:R-:W-:-:S13]  /*02b0*/  ISETP.NE.AND.EX P0, PT, RZ, RZ, PT, P0 ;  /* 0x000000ffff00720c */ /* 0x000fda0003f05300 */
[----:B012---:R-:W-:Y:S05]  /*02c0*/  @!P0 BRA `(.L_x_3) ;  /* 0x0000002400048947 */ /* 0x007fea0003800000 */
[----:B------:R-:W0:Y:S01]  /*02d0*/  LDC.64 R12, c[0x4][RZ] ;  /* 0x01000000ff0c7b82 */ /* 0x000e220000000a00 */
[----:B------:R-:W-:Y:S01]  /*02e0*/  IMAD.MOV.U32 R10, RZ, RZ, RZ ;  /* 0x000000ffff0a7224 */ /* 0x000fe200078e00ff */
[----:B------:R-:W-:Y:S01]  /*02f0*/  CS2R R2, SRZ ;  /* 0x0000000000027805 */ /* 0x000fe2000001ff00 */
[----:B------:R-:W-:Y:S01]  /*0300*/  IMAD.MOV.U32 R15, RZ, RZ, RZ ;  /* 0x000000ffff0f7224 */ /* 0x000fe200078e00ff */
[----:B------:R-:W-:Y:S01]  /*0310*/  CS2R R4, SRZ ;  /* 0x0000000000047805 */ /* 0x000fe2000001ff00 */
[----:B0-----:R-:W-:-:S07]  /*0320*/  IMAD.WIDE.U32 R12, R14, 0xc80, R12 ;  /* 0x00000c800e0c7825 */ /* 0x001fce00078e000c */
.L_x_5:
[----:B------:R-:W-:-:S06]  /*0330*/  IMAD R18, R15, 0x4, R8 ;  /* 0x000000040f127824 */ /* 0x000fcc00078e0208 */
[----:B-----5:R-:W5:Y:S01]  /*0340*/  LDL R18, [R18+0x4] ;  /* 0x0000040012127983 */ /* 0x020f620000100800 */
[----:B------:R-:W-:Y:S01]  /*0350*/  IMAD.SHL.U32 R19, R15, 0x20, RZ ;  /* 0x000000200f137824 */ /* 0x000fe200078e00ff */
[----:B------:R-:W-:-:S06]  /*0360*/  UMOV UR4, URZ ;  /* 0x000000ff00047c82 */ /* 0x000fcc0008000000 */
.L_x_4:
[----:B-----5:R-:W-:Y:S01]  /*0370*/  SHF.R.U32.HI R28, RZ, UR4, R18 ;  /* 0x00000004ff1c7c19 */ /* 0x020fe20008011612 */
[----:B------:R-:W-:-:S03]  /*0380*/  VIADD R16, R19, UR4 ;  /* 0x0000000413107c36 */ /* 0x000fc60008000000 */
[----:B------:R-:W-:-:S04]  /*0390*/  LOP3.LUT R17, R28, 0x1, RZ, 0xc0, !PT ;  /* 0x000000011c117812 */ /* 0x000fc800078ec0ff */
[----:B------:R-:W-:Y:S01]  /*03a0*/  ISETP.NE.U32.AND P0, PT, R17, 0x1, PT ;  /* 0x000000011100780c */ /* 0x000fe20003f05070 */
[----:B------:R-:W-:-:S04]  /*03b0*/  IMAD R17, R16, 0x5, RZ ;  /* 0x0000000510117824 */ /* 0x000fc800078e02ff */
[----:B------:R-:W-:-:S08]  /*03c0*/  IMAD.WIDE.U32 R16, R17, 0x4, R12 ;  /* 0x0000000411107825 */ /* 0x000fd000078e000c */
[----:B------:R-:W2:Y:S04]  /*03d0*/  @!P0 LDG.E R20, desc[UR10][R16.64+0x8] ;  /* 0x0000080a10148981 */ /* 0x000ea8000c1e1900 */
[----:B------:R-:W3:Y:S04]  /*03e0*/  @!P0 LDG.E R21, desc[UR10][R16.64] ;  /* 0x0000000a10158981 */ /* 0x000ee8000c1e1900 */
[----:B------:R-:W4:Y:S04]  /*03f0*/  @!P0 LDG.E R23, desc[UR10][R16.64+0x4] ;  /* 0x0000040a10178981 */ /* 0x000f28000c1e1900 */
[----:B------:R-:W4:Y:S04]  /*0400*/  @!P0 LDG.E R22, desc[UR10][R16.64+0x10] ;  /* 0x0000100a10168981 */ /* 0x000f28000c1e1900 */
[----:B------:R-:W4:Y:S01]  /*0410*/  @!P0 LDG.E R25, desc[UR10][R16.64+0xc] ;  /* 0x00000c0a10198981 */ /* 0x000f22000c1e1900 */
[----:B------:R-:W-:-:S13]  /*0420*/  R2P PR, R28, 0x7e ;  /* 0x0000007e1c007804 */ /* 0x000fda0000000000 */
[----:B------:R-:W4:Y:S04]  /*0430*/  @P1 LDG.E R27, desc[UR10][R16.64+0x14] ;  /* 0x0000140a101b1981 */ /* 0x000f28000c1e1900 */
        /* <DEDUP_REMOVED lines=12> */
[----:B------:R-:W4:Y:S01]  /*0500*/  @P6 LDG.E R40, desc[UR10][R16.64+0x88] ;  /* 0x0000880a10286981 */ /* 0x000f22000c1e1900 */
[----:B--2---:R-:W-:-:S03]  /*0510*/  @!P0 LOP3.LUT R5, R5, R20, RZ, 0x3c, !PT ;  /* 0x0000001405058212 */ /* 0x004fc600078e3cff */
[----:B------:R-:W2:Y:S01]  /*0520*/  @P1 LDG.E R20, desc[UR10][R16.64+0x1c] ;  /* 0x00001c0a10141981 */ /* 0x000ea2000c1e1900 */
[----:B---3--:R-:W-:-:S03]  /*0530*/  @!P0 LOP3.LUT R10, R10, R21, RZ, 0x3c, !PT ;  /* 0x000000150a0a8212 */ /* 0x008fc600078e3cff */
[----:B------:R-:W3:Y:S01]  /*0540*/  @P1 LDG.E R21, desc[UR10][R16.64+0x18] ;  /* 0x0000180a10151981 */ /* 0x000ee2000c1e1900 */
[----:B----4-:R-:W-:-:S03]  /*0550*/  @!P0 LOP3.LUT R4, R4, R23, RZ, 0x3c, !PT ;  /* 0x0000001704048212 */ /* 0x010fc600078e3cff */
[----:B------:R-:W4:Y:S01]  /*0560*/  @P1 LDG.E R23, desc[UR10][R16.64+0x20] ;  /* 0x0000200a10171981 */ /* 0x000f22000c1e1900 */
[----:B------:R-:W-:-:S03]  /*0570*/  @!P0 LOP3.LUT R3, R3, R22, RZ, 0x3c, !PT ;  /* 0x0000001603038212 */ /* 0x000fc600078e3cff */
[----:B------:R-:W4:Y:S01]  /*0580*/  @P1 LDG.E R22, desc[UR10][R16.64+0x24] ;  /* 0x0000240a10161981 */ /* 0x000f22000c1e1900 */
[----:B------:R-:W-:-:S03]  /*0590*/  @!P0 LOP3.LUT R2, R2, R25, RZ, 0x3c, !PT ;  /* 0x0000001902028212 */ /* 0x000fc600078e3cff */
[----:B------:R-:W4:Y:S01]  /*05a0*/  @P2 LDG.E R25, desc[UR10][R16.64+0x2c] ;  /* 0x00002c0a10192981 */ /* 0x000f22000c1e1900 */
[----:B------:R-:W-:Y:S02]  /*05b0*/  LOP3.LUT P0, RZ, R28, 0x80, RZ, 0xc0, !PT ;  /* 0x000000801cff7812 */ /* 0x000fe4000780c0ff */
[----:B------:R-:W-:Y:S02]  /*05c0*/  @P1 LOP3.LUT R10, R10, R27, RZ, 0x3c, !PT ;  /* 0x0000001b0a0a1212 */ /* 0x000fe400078e3cff */
[----:B------:R-:W4:Y:S02]  /*05d0*/  @P4 LDG.E R27, desc[UR10][R16.64+0x5c] ;  /* 0x00005c0a101b4981 */ /* 0x000f24000c1e1900 */
[----:B------:R-:W-:Y:S02]  /*05e0*/  @P2 LOP3.LUT R10, R10, R29, RZ, 0x3c, !PT ;  /* 0x0000001d0a0a2212 */ /* 0x000fe400078e3cff */
[----:B------:R-:W4:Y:S05]  /*05f0*/  @P5 LDG.E R29, desc[UR10][R16.64+0x68] ;  /* 0x0000680a101d5981 */ /* 0x000f2a000c1e1900 */
[----:B------:R-:W4:Y:S01]  /*0600*/  @P0 LDG.E R41, desc[UR10][R16.64+0x8c] ;  /* 0x00008c0a10290981 */ /* 0x000f22000c1e1900 */
[----:B------:R-:W-:-:S03]  /*0610*/  @P3 LOP3.LUT R10, R10, R33, RZ, 0x3c, !PT ;  /* 0x000000210a0a3212 */ /* 0x000fc600078e3cff */
[----:B------:R-:W4:Y:S01]  /*0620*/  @P6 LDG.E R33, desc[UR10][R16.64+0x7c] ;  /* 0x00007c0a10216981 */ /* 0x000f22000c1e1900 */
[----:B------:R-:W-:-:S03]  /*0630*/  @P4 LOP3.LUT R10, R10, R35, RZ, 0x3c, !PT ;  /* 0x000000230a0a4212 */ /* 0x000fc600078e3cff */
[----:B------:R-:W4:Y:S04]  /*0640*/  @P6 LDG.E R35, desc[UR10][R16.64+0x84] ;  /* 0x0000840a10236981 */ /* 0x000f28000c1e1900 */
[----:B------:R-:W4:Y:S01]  /*0650*/  @P0 LDG.E R42, desc[UR10][R16.64+0x94] ;  /* 0x0000940a102a0981 */ /* 0x000f22000c1e1900 */
[----:B------:R-:W-:-:S03]  /*0660*/  @P5 LOP3.LUT R10, R10, R37, RZ, 0x3c, !PT ;  /* 0x000000250a0a5212 */ /* 0x000fc600078e3cff */
[----:B------:R-:W4:Y:S01]  /*0670*/  @P0 LDG.E R37, desc[UR10][R16.64+0x90] ;  /* 0x0000900a10250981 */ /* 0x000f22000c1e1900 */
[----:B------:R-:W-:-:S03]  /*0680*/  @P6 LOP3.LUT R10, R10, R39, RZ, 0x3c, !PT ;  /* 0x000000270a0a6212 */ /* 0x000fc600078e3cff */
[----:B------:R-:W4:Y:S04]  /*0690*/  @P0 LDG.E R39, desc[UR10][R16.64+0x98] ;  /* 0x0000980a10270981 */ /* 0x000f28000c1e1900 */
[----:B------:R-:W4:Y:S01]  /*06a0*/  @P0 LDG.E R44, desc[UR10][R16.64+0x9c] ;  /* 0x00009c0a102c0981 */ /* 0x000f22000c1e1900 */
[----:B--2---:R-:W-:-:S03]  /*06b0*/  @P1 LOP3.LUT R5, R5, R20, RZ, 0x3c, !PT ;  /* 0x0000001405051212 */ /* 0x004fc600078e3cff */
[----:B------:R-:W2:Y:S01]  /*06c0*/  @P2 LDG.E R20, desc[UR10][R16.64+0x38] ;  /* 0x0000380a10142981 */ /* 0x000ea2000c1e1900 */
[----:B---3--:R-:W-:Y:S02]  /*06d0*/  @P1 LOP3.LUT R4, R4, R21, RZ, 0x3c, !PT ;  /* 0x0000001504041212 */ /* 0x008fe400078e3cff */
[----:B------:R-:W-:Y:S01]  /*06e0*/  @P2 LOP3.LUT R5, R5, R26, RZ, 0x3c, !PT ;  /* 0x0000001a05052212 */ /* 0x000fe200078e3cff */
[----:B------:R-:W3:Y:S01]  /*06f0*/  @P3 LDG.E R21, desc[UR10][R16.64+0x40] ;  /* 0x0000400a10153981 */ /* 0x000ee2000c1e1900 */
[----:B----4-:R-:W-:-:S03]  /*0700*/  @P1 LOP3.LUT R2, R2, R23, RZ, 0x3c, !PT ;  /* 0x0000001702021212 */ /* 0x010fc600078e3cff */
[----:B------:R-:W4:Y:S01]  /*0710*/  @P3 LDG.E R23, desc[UR10][R16.64+0x48] ;  /* 0x0000480a10173981 */ /* 0x000f22000c1e1900 */
[----:B------:R-:W-:-:S03]  /*0720*/  @P1 LOP3.LUT R3, R3, R22, RZ, 0x3c, !PT ;  /* 0x0000001603031212 */ /* 0x000fc600078e3cff */
[----:B------:R-:W4:Y:S01]  /*0730*/  @P3 LDG.E R22, desc[UR10][R16.64+0x44] ;  /* 0x0000440a10163981 */ /* 0x000f22000c1e1900 */
[----:B------:R-:W-:-:S03]  /*0740*/  @P2 LOP3.LUT R4, R4, R25, RZ, 0x3c, !PT ;  /* 0x0000001904042212 */ /* 0x000fc600078e3cff */
[----:B------:R-:W4:Y:S01]  /*0750*/  @P3 LDG.E R26, desc[UR10][R16.64+0x4c] ;  /* 0x00004c0a101a3981 */ /* 0x000f22000c1e1900 */
[----:B------:R-:W-:-:S03]  /*0760*/  @P2 LOP3.LUT R2, R2, R31, RZ, 0x3c, !PT ;  /* 0x0000001f02022212 */ /* 0x000fc600078e3cff */
[----:B------:R-:W4:Y:S04]  /*0770*/  @P4 LDG.E R25, desc[UR10][R16.64+0x54] ;  /* 0x0000540a10194981 */ /* 0x000f28000c1e1900 */
[----:B------:R-:W4:Y:S01]  /*0780*/  @P5 LDG.E R31, desc[UR10][R16.64+0x70] ;  /* 0x0000700a101f5981 */ /* 0x000f22000c1e1900 */
[----:B------:R-:W-:Y:S02]  /*0790*/  @P0 LOP3.LUT R10, R10, R41, RZ, 0x3c, !PT ;  /* 0x000000290a0a0212 */ /* 0x000fe400078e3cff */
[----:B--2---:R-:W-:Y:S02]  /*07a0*/  @P2 LOP3.LUT R3, R3, R20, RZ, 0x3c, !PT ;  /* 0x0000001403032212 */ /* 0x004fe400078e3cff */
[----:B---3--:R-:W-:Y:S02]  /*07b0*/  @P3 LOP3.LUT R4, R4, R21, RZ, 0x3c, !PT ;  /* 0x0000001504043212 */ /* 0x008fe400078e3cff */
[----:B----4-:R-:W-:-:S02]  /*07c0*/  @P3 LOP3.LUT R2, R2, R23, RZ, 0x3c, !PT ;  /* 0x0000001702023212 */ /* 0x010fc400078e3cff */
[----:B------:R-:W-:Y:S02]  /*07d0*/  @P3 LOP3.LUT R5, R5, R22, RZ, 0x3c, !PT ;  /* 0x0000001605053212 */ /* 0x000fe400078e3cff */
[----:B------:R-:W-:Y:S02]  /*07e0*/  @P3 LOP3.LUT R3, R3, R26, RZ, 0x3c, !PT ;  /* 0x0000001a03033212 */ /* 0x000fe400078e3cff */
[----:B------:R-:W-:Y:S02]  /*07f0*/  @P4 LOP3.LUT R5, R5, R30, RZ, 0x3c, !PT ;  /* 0x0000001e05054212 */ /* 0x000fe400078e3cff */
[----:B------:R-:W-:Y:S02]  /*0800*/  @P4 LOP3.LUT R4, R4, R25, RZ, 0x3c, !PT ;  /* 0x0000001904044212 */ /* 0x000fe400078e3cff */
[----:B------:R-:W-:Y:S02]  /*0810*/  @P4 LOP3.LUT R2, R2, R27, RZ, 0x3c, !PT ;  /* 0x0000001b02024212 */ /* 0x000fe400078e3cff */
[----:B------:R-:W-:-:S02]  /*0820*/  @P4 LOP3.LUT R3, R3, R32, RZ, 0x3c, !PT ;  /* 0x0000002003034212 */ /* 0x000fc400078e3cff */
        /* <DEDUP_REMOVED lines=12> */
[----:B------:R-:W-:-:S13]  /*08f0*/  R2P PR, R28.B1, 0x7f ;  /* 0x0000007f1c007804 */ /* 0x000fda0000001000 */
[----:B------:R-:W2:Y:S04]  /*0900*/  @P0 LDG.E R21, desc[UR10][R16.64+0xa0] ;  /* 0x0000a00a10150981 */ /* 0x000ea8000c1e1900 */
[----:B------:R-:W3:Y:S04]  /*0910*/  @P0 LDG.E R23, desc[UR10][R16.64+0xa4] ;  /* 0x0000a40a10170981 */ /* 0x000ee8000c1e1900 */
        /* <DEDUP_REMOVED lines=16> */
[----:B--2---:R-:W-:-:S03]  /*0a20*/  @P0 LOP3.LUT R10, R10, R21, RZ, 0x3c, !PT ;  /* 0x000000150a0a0212 */ /* 0x004fc600078e3cff */
[----:B------:R-:W2:Y:S01]  /*0a30*/  @P1 LDG.E R21, desc[UR10][R16.64+0xc0] ;  /* 0x0000c00a10151981 */ /* 0x000ea2000c1e1900 */
[----:B---3--:R-:W-:-:S03]  /*0a40*/  @P0 LOP3.LUT R4, R4, R23, RZ, 0x3c, !PT ;  /* 0x0000001704040212 */ /* 0x008fc600078e3cff */
[----:B------:R-:W3:Y:S01]  /*0a50*/  @P1 LDG.E R23, desc[UR10][R16.64+0xb8] ;  /* 0x0000b80a10171981 */ /* 0x000ee2000c1e1900 */
[----:B----4-:R-:W-:-:S03]  /*0a60*/  @P0 LOP3.LUT R5, R5, R20, RZ, 0x3c, !PT ;  /* 0x0000001405050212 */ /* 0x010fc600078e3cff */
[----:B------:R-:W4:Y:S01]  /*0a70*/  @P1 LDG.E R20, desc[UR10][R16.64+0xbc] ;  /* 0x0000bc0a10141981 */ /* 0x000f22000c1e1900 */
[----:B------:R-:W-:-:S03]  /*0a80*/  @P0 LOP3.LUT R2, R2, R25, RZ, 0x3c, !PT ;  /* 0x0000001902020212 */ /* 0x000fc600078e3cff */
[----:B------:R-:W2:Y:S01]  /*0a90*/  @P4 LDG.E R25, desc[UR10][R16.64+0xf0] ;  /* 0x0000f00a10194981 */ /* 0x000ea2000c1e1900 */
[----:B------:R-:W-:Y:S02]  /*0aa0*/  @P0 LOP3.LUT R3, R3, R22, RZ, 0x3c, !PT ;  /* 0x0000001603030212 */ /* 0x000fe400078e3cff */
[----:B------:R-:W-:Y:S01]  /*0ab0*/  LOP3.LUT P0, RZ, R28, 0x8000, RZ, 0xc0, !PT ;  /* 0x000080001cff7812 */ /* 0x000fe2000780c0ff */
[----:B------:R-:W4:Y:S01]  /*0ac0*/  @P1 LDG.E R22, desc[UR10][R16.64+0xc4] ;  /* 0x0000c40a10161981 */ /* 0x000f22000c1e1900 */
[----:B------:R-:W-:-:S03]  /*0ad0*/  @P1 LOP3.LUT R10, R10, R27, RZ, 0x3c, !PT ;  /* 0x0000001b0a0a1212 */ /* 0x000fc600078e3cff */
[----:B------:R-:W4:Y:S08]  /*0ae0*/  @P3 LDG.E R28, desc[UR10][R16.64+0xec] ;  /* 0x0000ec0a101c3981 */ /* 0x000f30000c1e1900 */
[----:B------:R-:W4:Y:S01]  /*0af0*/  @P0 LDG.E R37, desc[UR10][R16.64+0x12c] ;  /* 0x00012c0a10250981 */ /* 0x000f22000c1e1900 */
[----:B------:R-:W-:-:S03]  /*0b00*/  @P2 LOP3.LUT R10, R10, R29, RZ, 0x3c, !PT ;  /* 0x0000001d0a0a2212 */ /* 0x000fc600078e3cff */
[----:B------:R-:W4:Y:S01]  /*0b10*/  @P3 LDG.E R27, desc[UR10][R16.64+0xe0] ;  /* 0x0000e00a101b3981 */ /* 0x000f22000c1e1900 */
[----:B------:R-:W-:-:S03]  /*0b20*/  @P3 LOP3.LUT R10, R10, R31, RZ, 0x3c, !PT ;  /* 0x0000001f0a0a3212 */ /* 0x000fc600078e3cff */
[----:B------:R-:W4:Y:S04]  /*0b30*/  @P3 LDG.E R29, desc[UR10][R16.64+0xe8] ;  /* 0x0000e80a101d3981 */ /* 0x000f28000c1e1900 */
[----:B------:R-:W4:Y:S04]  /*0b40*/  @P4 LDG.E R31, desc[UR10][R16.64+0xf4] ;  /* 0x0000f40a101f4981 */ /* 0x000f28000c1e1900 */
[----:B------:R-:W4:Y:S04]  /*0b50*/  @P0 LDG.E R40, desc[UR10][R16.64+0x134] ;  /* 0x0001340a10280981 */ /* 0x000f28000c1e1900 */
[----:B------:R-:W4:Y:S04]  /*0b60*/  @P0 LDG.E R42, desc[UR10][R16.64+0x13c] ;  /* 0x00013c0a102a0981 */ /* 0x000f28000c1e1900 */
[----:B------:R-:W4:Y:S01]  /*0b70*/  @P0 LDG.E R43, desc[UR10][R16.64+0x138] ;  /* 0x0001380a102b0981 */ /* 0x000f22000c1e1900 */
[----:B---3--:R-:W-:-:S03]  /*0b80*/  @P1 LOP3.LUT R4, R4, R23, RZ, 0x3c, !PT ;  /* 0x0000001704041212 */ /* 0x008fc600078e3cff */
[----:B------:R-:W3:Y:S01]  /*0b90*/  @P2 LDG.E R23, desc[UR10][R16.64+0xcc] ;  /* 0x0000cc0a10172981 */ /* 0x000ee2000c1e1900 */
[----:B--2---:R-:W-:-:S03]  /*0ba0*/  @P4 LOP3.LUT R10, R10, R25, RZ, 0x3c, !PT ;  /* 0x000000190a0a4212 */ /* 0x004fc600078e3cff */
[----:B------:R-:W2:Y:S01]  /*0bb0*/  @P2 LDG.E R25, desc[UR10][R16.64+0xd4] ;  /* 0x0000d40a10192981 */ /* 0x000ea2000c1e1900 */
[----:B----4-:R-:W-:-:S03]  /*0bc0*/  @P1 LOP3.LUT R3, R3, R22, RZ, 0x3c, !PT ;  /* 0x0000001603031212 */ /* 0x010fc600078e3cff */
[----:B------:R-:W4:Y:S01]  /*0bd0*/  @P2 LDG.E R22, desc[UR10][R16.64+0xd0] ;  /* 0x0000d00a10162981 */ /* 0x000f22000c1e1900 */
[----:B------:R-:W-:Y:S02]  /*0be0*/  @P5 LOP3.LUT R10, R10, R33, RZ, 0x3c, !PT ;  /* 0x000000210a0a5212 */ /* 0x000fe400078e3cff */
[----:B------:R-:W-:Y:S01]  /*0bf0*/  @P2 LOP3.LUT R3, R3, R26, RZ, 0x3c, !PT ;  /* 0x0000001a03032212 */ /* 0x000fe200078e3cff */
[----:B------:R-:W4:Y:S01]  /*0c00*/  @P4 LDG.E R33, desc[UR10][R16.64+0xfc] ;  /* 0x0000fc0a10214981 */ /* 0x000f22000c1e1900 */
[----:B------:R-:W-:-:S03]  /*0c10*/  @P6 LOP3.LUT R10, R10, R35, RZ, 0x3c, !PT ;  /* 0x000000230a0a6212 */ /* 0x000fc600078e3cff */
        /* <DEDUP_REMOVED lines=8> */
[----:B------:R-:W-:Y:S01]  /*0ca0*/  @P3 LOP3.LUT R3, R3, R28, RZ, 0x3c, !PT ;  /* 0x0000001c03033212 */ /* 0x000fe200078e3cff */
[----:B------:R-:W-:-:S03]  /*0cb0*/  UIADD3 UR4, UPT, UPT, UR4, 0x10, URZ ;  /* 0x0000001004047890 */ /* 0x000fc6000fffe0ff */
[----:B------:R-:W-:Y:S01]  /*0cc0*/  @P4 LOP3.LUT R3, R3, R32, RZ, 0x3c, !PT ;  /* 0x0000002003034212 */ /* 0x000fe200078e3cff */
[----:B------:R-:W-:-:S03]  /*0cd0*/  UISETP.NE.AND UP0, UPT, UR4, 0x20, UPT ;  /* 0x000000200400788c */ /* 0x000fc6000bf05270 */
[----:B------:R-:W-:-:S04]  /*0ce0*/  @P5 LOP3.LUT R3, R3, R36, RZ, 0x3c, !PT ;  /* 0x0000002403035212 */ /* 0x000fc800078e3cff */
[----:B------:R-:W-:-:S04]  /*0cf0*/  @P6 LOP3.LUT R3, R3, R38, RZ, 0x3c, !PT ;  /* 0x0000002603036212 */ /* 0x000fc800078e3cff */
[----:B------:R-:W-:Y:S02]  /*0d00*/  @P0 LOP3.LUT R3, R3, R42, RZ, 0x3c, !PT ;  /* 0x0000002a03030212 */ /* 0x000fe400078e3cff */
[----:B---3--:R-:W-:-:S04]  /*0d10*/  @P2 LOP3.LUT R4, R4, R23, RZ, 0x3c, !PT ;  /* 0x0000001704042212 */ /* 0x008fc800078e3cff */
[----:B------:R-:W-:Y:S02]  /*0d20*/  @P3 LOP3.LUT R4, R4, R27, RZ, 0x3c, !PT ;  /* 0x0000001b04043212 */ /* 0x000fe400078e3cff */
[----:B--2---:R-:W-:Y:S02]  /*0d30*/  @P2 LOP3.LUT R2, R2, R25, RZ, 0x3c, !PT ;  /* 0x0000001902022212 */ /* 0x004fe400078e3cff */
[----:B----4-:R-:W-:Y:S02]  /*0d40*/  @P2 LOP3.LUT R5, R5, R22, RZ, 0x3c, !PT ;  /* 0x0000001605052212 */ /* 0x010fe400078e3cff */
        /* <DEDUP_REMOVED lines=13> */
[----:B------:R-:W-:Y:S01]  /*0e20*/  @P0 LOP3.LUT R2, R2, R43, RZ, 0x3c, !PT ;  /* 0x0000002b02020212 */ /* 0x000fe200078e3cff */
[----:B------:R-:W-:Y:S06]  /*0e30*/  BRA.U UP0, `(.L_x_4) ;  /* 0xfffffff5004c7547 */ /* 0x000fec000b83ffff */
[----:B------:R-:W-:-:S05]  /*0e40*/  VIADD R15, R15, 0x1 ;  /* 0x000000010f0f7836 */ /* 0x000fca0000000000 */
[----:B------:R-:W-:-:S13]  /*0e50*/  ISETP.NE.AND P0, PT, R15, 0x5, PT ;  /* 0x000000050f00780c */ /* 0x000fda0003f05270 */
[----:B------:R-:W-:Y:S05]  /*0e60*/  @P0 BRA `(.L_x_5) ;  /* 0xfffffff400300947 */ /* 0x000fea000383ffff */
[----:B------:R0:W-:Y:S01]  /*0e70*/  STL [R1+0x4], R10 ;  /* 0x0000040a01007387 */ /* 0x0001e20000100800 */
[----:B------:R-:W-:-:S03]  /*0e80*/  ISETP.NE.U32.AND P0, PT, R24, 0x1, PT ;  /* 0x000000011800780c */ /* 0x000fc60003f05070 */
[----:B------:R0:W-:Y:S01]  /*0e90*/  STL.64 [R1+0x8], R4 ;  /* 0x0000080401007387 */ /* 0x0001e20000100a00 */
[----:B------:R-:W-:-:S03]  /*0ea0*/  ISETP.NE.AND.EX P0, PT, RZ, RZ, PT, P0 ;  /* 0x000000ffff00720c */ /* 0x000fc60003f05300 */
[----:B------:R0:W-:Y:S10]  /*0eb0*/  STL.64 [R1+0x10], R2 ;  /* 0x0000100201007387 */ /* 0x0001f40000100a00 */
[----:B------:R-:W-:Y:S05]  /*0ec0*/  @!P0 BRA `(.L_x_3) ;  /* 0x0000001800048947 */ /* 0x000fea0003800000 */
[----:B------:R-:W-:Y:S01]  /*0ed0*/  UMOV UR4, URZ ;  /* 0x000000ff00047c82 */ /* 0x000fe20008000000 */
[----:B------:R-:W-:Y:S01]  /*0ee0*/  UMOV UR5, URZ ;  /* 0x000000ff00057c82 */ /* 0x000fe20008000000 */
[----:B0-----:R-:W-:Y:S02]  /*0ef0*/  IMAD.MOV.U32 R10, RZ, RZ, RZ ;  /* 0x000000ffff0a7224 */ /* 0x001fe400078e00ff */
[----:B------:R-:W-:Y:S02]  /*0f00*/  IMAD.MOV.U32 R15, RZ, RZ, RZ ;  /* 0x000000ffff0f7224 */ /* 0x000fe400078e00ff */
[----:B------:R-:W-:Y:S02]  /*0f10*/  IMAD.U32 R3, RZ, RZ, UR4 ;  /* 0x00000004ff037e24 */ /* 0x000fe4000f8e00ff */
[----:B------:R-:W-:Y:S02]  /*0f20*/  IMAD.U32 R2, RZ, RZ, UR5 ;  /* 0x00000005ff027e24 */ /* 0x000fe4000f8e00ff */
[----:B------:R-:W-:-:S02]  /*0f30*/  IMAD.U32 R5, RZ, RZ, UR4 ;  /* 0x00000004ff057e24 */ /* 0x000fc4000f8e00ff */
[----:B------:R-:W-:-:S07]  /*0f40*/  IMAD.U32 R4, RZ, RZ, UR5 ;  /* 0x00000005ff047e24 */ /* 0x000fce000f8e00ff */
.L_x_7:
[----:B------:R-:W-:-:S06]  /*0f50*/  IMAD R18, R15, 0x4, R8 ;  /* 0x000000040f127824 */ /* 0x000fcc00078e0208 */
[----:B------:R-:W5:Y:S01]  /*0f60*/  LDL R18, [R18+0x4] ;  /* 0x0000040012127983 */ /* 0x000f620000100800 */
[----:B------:R-:W-:Y:S01]  /*0f70*/  IMAD.SHL.U32 R19, R15, 0x20, RZ ;  /* 0x000000200f137824 */ /* 0x000fe200078e00ff */
[----:B------:R-:W-:-:S06]  /*0f80*/  UMOV UR4, URZ ;  /* 0x000000ff00047c82 */ /* 0x000fcc0008000000 */
.L_x_6:
        /* <DEDUP_REMOVED lines=181> */
[----:B------:R-:W-:Y:S05]  /*1ae0*/  @P0 BRA `(.L_x_3) ;  /* 0x0000000800fc0947 */ /* 0x000fea0003800000 */
[----:B------:R-:W-:Y:S01]  /*1af0*/  UMOV UR4, URZ ;  /* 0x000000ff00047c82 */ /* 0x000fe20008000000 */
[----:B------:R-:W-:Y:S01]  /*1b00*/  UMOV UR5, URZ ;  /* 0x000000ff00057c82 */ /* 0x000fe20008000000 */
[----:B-1----:R-:W-:Y:S02]  /*1b10*/  IMAD.MOV.U32 R10, RZ, RZ, RZ ;  /* 0x000000ffff0a7224 */ /* 0x002fe400078e00ff */
[----:B------:R-:W-:Y:S02]  /*1b20*/  IMAD.MOV.U32 R15, RZ, RZ, RZ ;  /* 0x000000ffff0f7224 */ /* 0x000fe400078e00ff */
[----:B------:R-:W-:Y:S02]  /*1b30*/  IMAD.U32 R3, RZ, RZ, UR4 ;  /* 0x00000004ff037e24 */ /* 0x000fe4000f8e00ff */
[----:B------:R-:W-:Y:S02]  /*1b40*/  IMAD.U32 R2, RZ, RZ, UR5 ;  /* 0x00000005ff027e24 */ /* 0x000fe4000f8e00ff */
[----:B------:R-:W-:-:S02]  /*1b50*/  IMAD.U32 R5, RZ, RZ, UR4 ;  /* 0x00000004ff057e24 */ /* 0x000fc4000f8e00ff */
[----:B------:R-:W-:-:S07]  /*1b60*/  IMAD.U32 R4, RZ, RZ, UR5 ;  /* 0x00000005ff047e24 */ /* 0x000fce000f8e00ff */
.L_x_9:
[----:B------:R-:W-:-:S06]  /*1b70*/  IMAD R18, R15, 0x4, R8 ;  /* 0x000000040f127824 */ /* 0x000fcc00078e0208 */
[----:B------:R-:W5:Y:S01]  /*1b80*/  LDL R18, [R18+0x4] ;  /* 0x0000040012127983 */ /* 0x000f620000100800 */
[----:B------:R-:W-:Y:S01]  /*1b90*/  IMAD.SHL.U32 R19, R15, 0x20, RZ ;  /* 0x000000200f137824 */ /* 0x000fe200078e00ff */
[----:B------:R-:W-:-:S06]  /*1ba0*/  UMOV UR4, URZ ;  /* 0x000000ff00047c82 */ /* 0x000fcc0008000000 */
.L_x_8:
        /* <DEDUP_REMOVED lines=35> */
[----:B------:R-:W-:-:S13]  /*1de0*/  LOP3.LUT P0, RZ, R28, 0x80, RZ, 0xc0, !PT ;  /* 0x000000801cff7812 */ /* 0x000fda000780c0ff */
        /* <DEDUP_REMOVED lines=20> */
[----:B----4-:R-:W-:Y:S02]  /*1f30*/  @P1 LOP3.LUT R2, R2, R23, RZ, 0x3c, !PT ;  /* 0x0000001702021212 */ /* 0x010fe400078e3cff */
[----:B------:R-:W-:Y:S01]  /*1f40*/  @P2 LOP3.LUT R5, R5, R24, RZ, 0x3c, !PT ;  /* 0x0000001805052212 */ /* 0x000fe200078e3cff */
        /* <DEDUP_REMOVED lines=8> */
[----:B--2---:R-:W-:Y:S02]  /*1fd0*/  @P2 LOP3.LUT R2, R2, R21, RZ, 0x3c, !PT ;  /* 0x0000001502022212 */ /* 0x004fe400078e3cff */
[----:B---3--:R-:W-:Y:S02]  /*1fe0*/  @P2 LOP3.LUT R3, R3, R20, RZ, 0x3c, !PT ;  /* 0x0000001403032212 */ /* 0x008fe400078e3cff */
        /* <DEDUP_REMOVED lines=47> */
[----:B------:R-:W3:Y:S01]  /*22e0*/  @P4 LDG.E R25, desc[UR10][R16.64+0xf0] ;  /* 0x0000f00a10194981 */ /* 0x000ee2000c1e1900 */
[----:B------:R-:W-:Y:S02]  /*22f0*/  @P0 LOP3.LUT R3, R3, R22, RZ, 0x3c, !PT ;  /* 0x0000001603030212 */ /* 0x000fe400078e3cff */
[----:B------:R-:W-:Y:S01]  /*2300*/  LOP3.LUT P0, RZ, R28, 0x8000, RZ, 0xc0, !PT ;  /* 0x000080001cff7812 */ /* 0x000fe2000780c0ff */
[----:B------:R-:W4:Y:S01]  /*2310*/  @P1 LDG.E R22, desc[UR10][R16.64+0xc4] ;  /* 0x0000c40a10161981 */ /* 0x000f22000c1e1900 */
[----:B------:R-:W-:-:S03]  /*2320*/  @P1 LOP3.LUT R10, R10, R27, RZ, 0x3c, !PT ;  /* 0x0000001b0a0a1212 */ /* 0x000fc600078e3cff */
[----:B------:R-:W4:Y:S04]  /*2330*/  @P2 LDG.E R27, desc[UR10][R16.64+0xd4] ;  /* 0x0000d40a101b2981 */ /* 0x000f28000c1e1900 */
[----:B------:R-:W4:Y:S04]  /*2340*/  @P4 LDG.E R28, desc[UR10][R16.64+0xf8] ;  /* 0x0000f80a101c4981 */ /* 0x000f28000c1e1900 */
        /* <DEDUP_REMOVED lines=10> */
[----:B------:R-:W-:Y:S02]  /*23f0*/  @P5 LOP3.LUT R10, R10, R31, RZ, 0x3c, !PT ;  /* 0x0000001f0a0a5212 */ /* 0x000fe400078e3cff */
[----:B----4-:R-:W-:Y:S01]  /*2400*/  @P1 LOP3.LUT R3, R3, R22, RZ, 0x3c, !PT ;  /* 0x0000001603031212 */ /* 0x010fe200078e3cff */
        /* <DEDUP_REMOVED lines=19> */
[----:B--2---:R-:W-:-:S04]  /*2540*/  @P1 LOP3.LUT R2, R2, R23, RZ, 0x3c, !PT ;  /* 0x0000001702021212 */ /* 0x004fc800078e3cff */
[----:B------:R-:W-:Y:S02]  /*2550*/  @P2 LOP3.LUT R2, R2, R27, RZ, 0x3c, !PT ;  /* 0x0000001b02022212 */ /* 0x000fe400078e3cff */
[----:B---3--:R-:W-:-:S04]  /*2560*/  @P2 LOP3.LUT R4, R4, R25, RZ, 0x3c, !PT ;  /* 0x0000001904042212 */ /* 0x008fc800078e3cff */
[----:B------:R-:W-:Y:S02]  /*2570*/  @P3 LOP3.LUT R4, R4, R29, RZ, 0x3c, !PT ;  /* 0x0000001d04043212 */ /* 0x000fe400078e3cff */
[----:B----4-:R-:W-:Y:S02]  /*2580*/  @P2 LOP3.LUT R5, R5, R22, RZ, 0x3c, !PT ;  /* 0x0000001605052212 */ /* 0x010fe400078e3cff */
        /* <DEDUP_REMOVED lines=18> */
[----:B------:R2:W-:Y:S04]  /*26b0*/  STL [R1+0x4], R10 ;  /* 0x0000040a01007387 */ /* 0x0005e80000100800 */
[----:B------:R2:W-:Y:S04]  /*26c0*/  STL.64 [R1+0x8], R4 ;  /* 0x0000080401007387 */ /* 0x0005e80000100a00 */
[----:B------:R2:W-:Y:S02]  /*26d0*/  STL.64 [R1+0x10], R2 ;  /* 0x0000100201007387 */ /* 0x0005e40000100a00 */
.L_x_3:
[----:B------:R-:W-:Y:S05]  /*26e0*/  BSYNC.RECONVERGENT B1 ;  /* 0x0000000000017941 */ /* 0x000fea0003800200 */
.L_x_2:
[C---:B------:R-:W-:Y:S01]  /*26f0*/  ISETP.GE.U32.AND P0, PT, R9.reuse, 0x4, PT ;  /* 0x000000040900780c */ /* 0x040fe20003f06070 */
[----:B------:R-:W-:Y:S01]  /*2700*/  VIADD R14, R14, 0x1 ;  /* 0x000000010e0e7836 */ /* 0x000fe20000000000 */
[--C-:B------:R-:W-:Y:S02]  /*2710*/  SHF.R.U64 R9, R9, 0x2, R11.reuse ;  /* 0x0000000209097819 */ /* 0x100fe4000000120b */
[----:B------:R-:W-:Y:S02]  /*2720*/  ISETP.GE.U32.AND.EX P0, PT, R11, RZ, PT, P0 ;  /* 0x000000ff0b00720c */ /* 0x000fe40003f06100 */
[----:B------:R-:W-:-:S11]  /*2730*/  SHF.R.U32.HI R11, RZ, 0x2, R11 ;  /* 0x00000002ff0b7819 */ /* 0x000fd6000001160b */
[----:B------:R-:W-:Y:S05]  /*2740*/  @P0 BRA `(.L_x_10) ;  /* 0xffffffd800cc0947 */ /* 0x000fea000383ffff */
.L_x_1:
[----:B------:R-:W-:Y:S05]  /*2750*/  BSYNC.RECONVERGENT B0 ;  /* 0x0000000000007941 */ /* 0x000fea0003800200 */
.L_x_0:
[----:B------:R-:W-:Y:S01]  /*2760*/  IMAD.MOV.U32 R9, RZ, RZ, RZ ;  /* 0x000000ffff097224 */ /* 0x000fe200078e00ff */
[----:B------:R-:W-:Y:S01]  /*2770*/  UMOV UR7, 0x28e ;  /* 0x0000028e00077882 */ /* 0x000fe20000000000 */
[----:B------:R-:W-:-:S05]  /*2780*/  UMOV UR4, URZ ;  /* 0x000000ff00047c82 */ /* 0x000fca0008000000 */
.L_x_18:
[----:B------:R-:W-:-:S04]  /*2790*/  ULOP3.LUT UR8, UR7, 0x3, URZ, 0xc0, !UPT ;  /* 0x0000000307087892 */ /* 0x000fc8000f8ec0ff */
[----:B------:R-:W-:-:S04]  /*27a0*/  UISETP.NE.U32.AND UP0, UPT, UR8, URZ, UPT ;  /* 0x000000ff0800728c */ /* 0x000fc8000bf05070 */
[----:B------:R-:W-:-:S09]  /*27b0*/  UISETP.NE.AND.EX UP0, UPT, URZ, URZ, UPT, UP0 ;  /* 0x000000ffff00728c */ /* 0x000fd2000bf05300 */
[----:B---34-:R-:W-:Y:S05]  /*27c0*/  BRA.U !UP0, `(.L_x_11) ;  /* 0x0000002508087547 */ /* 0x018fea000b800000 */
[----:B------:R-:W3:Y:S01]  /*27d0*/  LDC.64 R12, c[0x4][0x8] ;  /* 0x01000200ff0c7b82 */ /* 0x000ee20000000a00 */
[----:B------:R-:W-:Y:S01]  /*27e0*/  UMOV UR5, URZ ;  /* 0x000000ff00057c82 */ /* 0x000fe20008000000 */
[----:B------:R-:W-:Y:S01]  /*27f0*/  UMOV UR6, URZ ;  /* 0x000000ff00067c82 */ /* 0x000fe20008000000 */
[----:B012---:R-:W-:Y:S01]  /*2800*/  CS2R R10, SRZ ;  /* 0x00000000000a7805 */ /* 0x007fe2000001ff00 */
[----:B------:R-:W-:Y:S02]  /*2810*/  IMAD.U32 R3, RZ, RZ, UR5 ;  /* 0x00000005ff037e24 */ /* 0x000fe4000f8e00ff */
[----:B------:R-:W-:Y:S02]  /*2820*/  IMAD.U32 R2, RZ, RZ, UR6 ;  /* 0x00000006ff027e24 */ /* 0x000fe4000f8e00ff */
[----:B------:R-:W-:Y:S02]  /*2830*/  IMAD.U32 R5, RZ, RZ, UR5 ;  /* 0x00000005ff057e24 */ /* 0x000fe4000f8e00ff */
[----:B------:R-:W-:-:S02]  /*2840*/  IMAD.U32 R4, RZ, RZ, UR6 ;  /* 0x00000006ff047e24 */ /* 0x000fc4000f8e00ff */
[----:B---3--:R-:W-:-:S07]  /*2850*/  IMAD.WIDE.U32 R12, R9, 0xc80, R12 ;  /* 0x00000c80090c7825 */ /* 0x008fce00078e000c */
.L_x_13:
[----:B------:R-:W-:-:S06]  /*2860*/  IMAD R16, R11, 0x4, R8 ;  /* 0x000000040b107824 */ /* 0x000fcc00078e0208 */
[----:B-----5:R-:W5:Y:S01]  /*2870*/  LDL R16, [R16+0x4] ;  /* 0x0000040010107983 */ /* 0x020f620000100800 */
[----:B------:R-:W-:Y:S02]  /*2880*/  IMAD.SHL.U32 R17, R11, 0x20, RZ ;  /* 0x000000200b117824 */ /* 0x000fe400078e00ff */
[----:B------:R-:W-:-:S07]  /*2890*/  IMAD.MOV.U32 R18, RZ, RZ, RZ ;  /* 0x000000ffff127224 */ /* 0x000fce00078e00ff */
.L_x_12:
[----:B-----5:R-:W-:Y:S01]  /*28a0*/  SHF.R.U32.HI R30, RZ, R18, R16 ;  /* 0x00000012ff1e7219 */ /* 0x020fe20000011610 */
[----:B------:R-:W-:-:S03]  /*28b0*/  IMAD.IADD R14, R17, 0x1, R18 ;  /* 0x00000001110e7824 */ /* 0x000fc600078e0212 */
        /* <DEDUP_REMOVED lines=144> */
[----:B------:R-:W-:-:S03]  /*31c0*/  VIADD R18, R18, 0x10 ;  /* 0x0000001012127836 */ /* 0x000fc60000000000 */
[----:B------:R-:W-:-:S04]  /*31d0*/  @P3 LOP3.LUT R3, R3, R28, RZ, 0x3c, !PT ;  /* 0x0000001c03033212 */ /* 0x000fc800078e3cff */
[----:B------:R-:W-:-:S04]  /*31e0*/  @P4 LOP3.LUT R3, R3, R32, RZ, 0x3c, !PT ;  /* 0x0000002003034212 */ /* 0x000fc800078e3cff */
[----:B------:R-:W-:Y:S02]  /*31f0*/  @P5 LOP3.LUT R3, R3, R36, RZ, 0x3c, !PT ;  /* 0x0000002403035212 */ /* 0x000fe400078e3cff */
[----:B--2---:R-:W-:-:S04]  /*3200*/  @P1 LOP3.LUT R2, R2, R21, RZ, 0x3c, !PT ;  /* 0x0000001502021212 */ /* 0x004fc800078e3cff */
[----:B------:R-:W-:Y:S02]  /*3210*/  @P2 LOP3.LUT R2, R2, R25, RZ, 0x3c, !PT ;  /* 0x0000001902022212 */ /* 0x000fe400078e3cff */
[----:B------:R-:W-:Y:S02]  /*3220*/  ISETP.NE.AND P1, PT, R18, 0x20, PT ;  /* 0x000000201200780c */ /* 0x000fe40003f25270 */
        /* <DEDUP_REMOVED lines=18> */
[----:B------:R-:W-:Y:S01]  /*3350*/  @P0 LOP3.LUT R2, R2, R43, RZ, 0x3c, !PT ;  /* 0x0000002b02020212 */ /* 0x000fe200078e3cff */
[----:B------:R-:W-:Y:S06]  /*3360*/  @P1 BRA `(.L_x_12) ;  /* 0xfffffff4004c1947 */ /* 0x000fec000383ffff */
[----:B------:R-:W-:-:S05]  /*3370*/  VIADD R11, R11, 0x1 ;  /* 0x000000010b0b7836 */ /* 0x000fca0000000000 */
[----:B------:R-:W-:-:S13]  /*3380*/  ISETP.NE.AND P0, PT, R11, 0x5, PT ;  /* 0x000000050b00780c */ /* 0x000fda0003f05270 */
[----:B------:R-:W-:Y:S05]  /*3390*/  @P0 BRA `(.L_x_13) ;  /* 0xfffffff400300947 */ /* 0x000fea000383ffff */
[----:B------:R3:W-:Y:S01]  /*33a0*/  STL [R1+0x4], R10 ;  /* 0x0000040a01007387 */ /* 0x0007e20000100800 */
[----:B------:R-:W-:-:S03]  /*33b0*/  UISETP.NE.U32.AND UP0, UPT, UR8, 0x1, UPT ;  /* 0x000000010800788c */ /* 0x000fc6000bf05070 */
[----:B------:R3:W-:Y:S01]  /*33c0*/  STL.64 [R1+0x8], R4 ;  /* 0x0000080401007387 */ /* 0x0007e20000100a00 */
[----:B------:R-:W-:-:S03]  /*33d0*/  UISETP.NE.AND.EX UP0, UPT, URZ, URZ, UPT, UP0 ;  /* 0x000000ffff00728c */ /* 0x000fc6000bf05300 */
[----:B------:R3:W-:Y:S06]  /*33e0*/  STL.64 [R1+0x10], R2 ;  /* 0x0000100201007387 */ /* 0x0007ec0000100a00 */
[----:B------:R-:W-:Y:S05]  /*33f0*/  BRA.U !UP0, `(.L_x_11) ;  /* 0x0000001508fc7547 */ /* 0x000fea000b800000 */
[----:B------:R-:W-:Y:S01]  /*3400*/  UMOV UR5, URZ ;  /* 0x000000ff00057c82 */ /* 0x000fe20008000000 */
[----:B------:R-:W-:Y:S01]  /*3410*/  UMOV UR6, URZ ;  /* 0x000000ff00067c82 */ /* 0x000fe20008000000 */
[----:B---3--:R-:W-:Y:S01]  /*3420*/  CS2R R10, SRZ ;  /* 0x00000000000a7805 */ /* 0x008fe2000001ff00 */
[----:B------:R-:W-:Y:S02]  /*3430*/  IMAD.U32 R3, RZ, RZ, UR5 ;  /* 0x00000005ff037e24 */ /* 0x000fe4000f8e00ff */
[----:B------:R-:W-:Y:S02]  /*3440*/  IMAD.U32 R2, RZ, RZ, UR6 ;  /* 0x00000006ff027e24 */ /* 0x000fe4000f8e00ff */
[----:B------:R-:W-:Y:S02]  /*3450*/  IMAD.U32 R5, RZ, RZ, UR5 ;  /* 0x00000005ff057e24 */ /* 0x000fe4000f8e00ff */
[----:B------:R-:W-:-:S07]  /*3460*/  IMAD.U32 R4, RZ, RZ, UR6 ;  /* 0x00000006ff047e24 */ /* 0x000fce000f8e00ff */
.L_x_15:
[----:B------:R-:W-:-:S06]  /*3470*/  IMAD R16, R11, 0x4, R8 ;  /* 0x000000040b107824 */ /* 0x000fcc00078e0208 */
[----:B------:R-:W5:Y:S01]  /*3480*/  LDL R16, [R16+0x4] ;  /* 0x0000040010107983 */ /* 0x000f620000100800 */
[----:B------:R-:W-:Y:S02]  /*3490*/  IMAD.SHL.U32 R17, R11, 0x20, RZ ;  /* 0x000000200b117824 */ /* 0x000fe400078e00ff */
[----:B------:R-:W-:-:S07]  /*34a0*/  IMAD.MOV.U32 R18, RZ, RZ, RZ ;  /* 0x000000ffff127224 */ /* 0x000fce00078e00ff */
.L_x_14:
        /* <DEDUP_REMOVED lines=181> */
[----:B------:R-:W-:Y:S05]  /*4000*/  BRA.U UP0, `(.L_x_11) ;  /* 0x0000000900f87547 */ /* 0x000fea000b800000 */
[----:B------:R-:W-:Y:S01]  /*4010*/  UMOV UR5, URZ ;  /* 0x000000ff00057c82 */ /* 0x000fe20008000000 */
[----:B------:R-:W-:Y:S01]  /*4020*/  UMOV UR6, URZ ;  /* 0x000000ff00067c82 */ /* 0x000fe20008000000 */
[----:B----4-:R-:W-:Y:S01]  /*4030*/  CS2R R10, SRZ ;  /* 0x00000000000a7805 */ /* 0x010fe2000001ff00 */
[----:B------:R-:W-:Y:S02]  /*4040*/  IMAD.U32 R3, RZ, RZ, UR5 ;  /* 0x00000005ff037e24 */ /* 0x000fe4000f8e00ff */
[----:B------:R-:W-:Y:S02]  /*4050*/  IMAD.U32 R2, RZ, RZ, UR6 ;  /* 0x00000006ff027e24 */ /* 0x000fe4000f8e00ff */
[----:B------:R-:W-:Y:S02]  /*4060*/  IMAD.U32 R5, RZ, RZ, UR5 ;  /* 0x00000005ff057e24 */ /* 0x000fe4000f8e00ff */
[----:B------:R-:W-:-:S07]  /*4070*/  IMAD.U32 R4, RZ, RZ, UR6 ;  /* 0x00000006ff047e24 */ /* 0x000fce000f8e00ff */
.L_x_17:
[----:B------:R-:W-:-:S06]  /*4080*/  IMAD R16, R11, 0x4, R8 ;  /* 0x000000040b107824 */ /* 0x000fcc00078e0208 */
[----:B------:R-:W5:Y:S01]  /*4090*/  LDL R16, [R16+0x4] ;  /* 0x0000040010107983 */ /* 0x000f620000100800 */
[----:B------:R-:W-:Y:S02]  /*40a0*/  IMAD.SHL.U32 R17, R11, 0x20, RZ ;  /* 0x000000200b117824 */ /* 0x000fe400078e00ff */
[----:B------:R-:W-:-:S07]  /*40b0*/  IMAD.MOV.U32 R18, RZ, RZ, RZ ;  /* 0x000000ffff127224 */ /* 0x000fce00078e00ff */
.L_x_16:
        /* <DEDUP_REMOVED lines=176> */
[----:B------:R0:W-:Y:S04]  /*4bc0*/  STL [R1+0x4], R10 ;  /* 0x0000040a01007387 */ /* 0x0001e80000100800 */
[----:B------:R0:W-:Y:S04]  /*4bd0*/  STL.64 [R1+0x8], R4 ;  /* 0x0000080401007387 */ /* 0x0001e80000100a00 */
[----:B------:R0:W-:Y:S02]  /*4be0*/  STL.64 [R1+0x10], R2 ;  /* 0x0000100201007387 */ /* 0x0001e40000100a00 */
.L_x_11:
[----:B------:R-:W-:Y:S01]  /*4bf0*/  VIADD R9, R9, 0x1 ;  /* 0x0000000109097836 */ /* 0x000fe20000000000 */
[----:B------:R-:W-:Y:S02]  /*4c00*/  USHF.R.U64 UR7, UR7, 0x2, UR4 ;  /* 0x0000000207077899 */ /* 0x000fe40008001204 */
[----:B------:R-:W-:Y:S02]  /*4c10*/  USHF.R.U32.HI UR4, URZ, 0x2, UR4 ;  /* 0x00000002ff047899 */ /* 0x000fe40008011604 */
[----:B------:R-:W-:-:S13]  /*4c20*/  ISETP.NE.AND P0, PT, R9, 0x5, PT ;  /* 0x000000050900780c */ /* 0x000fda0003f05270 */
[----:B------:R-:W-:Y:S05]  /*4c30*/  @P0 BRA `(.L_x_18) ;  /* 0xffffffd800d40947 */ /* 0x000fea000383ffff */
[----:B-----5:R0:W0:Y:S01]  /*4c40*/  I2F.F64 R36, R7 ;  /* 0x0000000700247312 */ /* 0x0200220000201c00 */
[----:B------:R-:W-:Y:S01]  /*4c50*/  IMAD.MOV.U32 R12, RZ, RZ, 0x56291182 ;  /* 0x56291182ff0c7424 */ /* 0x000fe200078e00ff */
[----:B------:R-:W-:Y:S01]  /*4c60*/  CS2R R18, SRZ ;  /* 0x0000000000127805 */ /* 0x000fe2000001ff00 */
[----:B------:R-:W-:-:S05]  /*4c70*/  UMOV UR4, URZ ;  /* 0x000000ff00047c82 */ /* 0x000fca0008000000 */
[----:B------:R0:W0:Y:S08]  /*4c80*/  I2F.F64 R16, R6 ;  /* 0x0000000600107312 */ /* 0x0000300000201c00 */
[----:B------:R0:W0:Y:S02]  /*4c90*/  I2F.F64 R14, R0 ;  /* 0x00000000000e7312 */ /* 0x0000240000201c00 */
.L_x_23:
[----:B------:R-:W-:Y:S01]  /*4ca0*/  SHF.R.U32.HI R9, RZ, 0x2, R10 ;  /* 0x00000002ff097819 */ /* 0x000fe2000001160a */
[----:B------:R-:W-:Y:S01]  /*4cb0*/  IMAD.SHL.U32 R8, R3, 0x10, RZ ;  /* 0x0000001003087824 */ /* 0x000fe200078e00ff */
[----:B------:R-:W-:Y:S01]  /*4cc0*/  BSSY.RECONVERGENT B0, `(.L_x_19) ;  /* 0x0000016000007945 */ /* 0x000fe20003800200 */
[----:B------:R-:W-:Y:S01]  /*4cd0*/  IMAD.MOV.U32 R11, RZ, RZ, 0x2f800000 ;  /* 0x2f800000ff0b7424 */ /* 0x000fe200078e00ff */
[----:B------:R-:W-:Y:S01]  /*4ce0*/  LOP3.LUT R9, R9, R10, RZ, 0x3c, !PT ;  /* 0x0000000a09097212 */ /* 0x000fe200078e3cff */
[----:B------:R-:W-:Y:S01]  /*4cf0*/  IMAD.MOV.U32 R13, RZ, RZ, 0x40800000 ;  /* 0x40800000ff0d7424 */ /* 0x000fe200078e00ff */
[----:B------:R-:W-:Y:S01]  /*4d00*/  UMOV UR6, URZ ;  /* 0x000000ff00067c82 */ /* 0x000fe20008000000 */
[----:B------:R-:W-:Y:S01]  /*4d10*/  IMAD.MOV.U32 R41, RZ, RZ, R2 ;  /* 0x000000ffff297224 */ /* 0x000fe200078e0002 */
[----:B------:R-:W-:Y:S01]  /*4d20*/  UMOV UR7, 0x40080000 ;  /* 0x4008000000077882 */ /* 0x000fe20000000000 */
[----:B01234-:R-:W-:-:S05]  /*4d30*/  IMAD.SHL.U32 R10, R9, 0x2, RZ ;  /* 0x00000002090a7824 */ /* 0x01ffca00078e00ff */
[----:B------:R-:W-:Y:S01]  /*4d40*/  LOP3.LUT R8, R9, R10, R8, 0x96, !PT ;  /* 0x0000000a09087212 */ /* 0x000fe200078e9608 */
[----:B------:R-:W-:Y:S02]  /*4d50*/  IMAD.MOV.U32 R10, RZ, RZ, R5 ;  /* 0x000000ffff0a7224 */ /* 0x000fe400078e0005 */
[----:B------:R-:W-:Y:S01]  /*4d60*/  IMAD.MOV.U32 R5, RZ, RZ, R3 ;  /* 0x000000ffff057224 */ /* 0x000fe200078e0003 */
[----:B------:R-:W-:-:S04]  /*4d70*/  LOP3.LUT R9, R8, R3, RZ, 0x3c, !PT ;  /* 0x0000000308097212 */ /* 0x000fc800078e3cff */
[--C-:B------:R-:W-:Y:S01]  /*4d80*/  IADD3 R8, PT, PT, R12, -0x587c5, R9.reuse ;  /* 0xfffa783b0c087810 */ /* 0x100fe20007ffe009 */
[----:B------:R-:W-:-:S03]  /*4d90*/  IMAD.MOV.U32 R2, RZ, RZ, R9 ;  /* 0x000000ffff027224 */ /* 0x000fc600078e0009 */
[----:B------:R-:W-:-:S05]  /*4da0*/  I2FP.F32.U32 R8, R8 ;  /* 0x0000000800087245 */ /* 0x000fca0000201000 */
[----:B------:R-:W-:-:S04]  /*4db0*/  FFMA R8, R8, R11, 1.1641532182693481445e-10 ;  /* 0x2f00000008087423 */ /* 0x000fc8000000000b */
[----:B------:R-:W-:Y:S01]  /*4dc0*/  FFMA R11, R8, R13, 1 ;  /* 0x3f800000080b7423 */ /* 0x000fe2000000000d */
[----:B------:R-:W-:-:S03]  /*4dd0*/  MOV R8, 0x4e20 ;  /* 0x00004e2000087802 */ /* 0x000fc60000000f00 */
[----:B------:R-:W0:Y:S02]  /*4de0*/  F2F.F64.F32 R38, R11 ;  /* 0x0000000b00267310 */ /* 0x000e240000201800 */
[----:B0-----:R-:W-:Y:S02]  /*4df0*/  IMAD.MOV.U32 R20, RZ, RZ, R38 ;  /* 0x000000ffff147224 */ /* 0x001fe400078e0026 */
[----:B------:R-:W-:-:S07]  /*4e00*/  IMAD.MOV.U32 R9, RZ, RZ, R39 ;  /* 0x000000ffff097224 */ /* 0x000fce00078e0027 */
[----:B------:R-:W-:Y:S05]  /*4e10*/  CALL.REL.NOINC `($_Z2MCPdP10polynomial$__internal_accurate_pow) ;  /* 0x0000001000647944 */ /* 0x000fea0003c00000 */
[----:B------:R-:W-:Y:S05]  /*4e20*/  BSYNC.RECONVERGENT B0 ;  /* 0x0000000000007941 */ /* 0x000fea0003800200 */
.L_x_19:
[----:B------:R-:W-:Y:S01]  /*4e30*/  DADD R8, R38, 3 ;  /* 0x4008000026087429 */ /* 0x000fe20000000000 */
[----:B------:R-:W-:Y:S01]  /*4e40*/  FSETP.NEU.AND P2, PT, R11, +INF , PT ;  /* 0x7f8000000b00780b */ /* 0x000fe20003f4d000 */
[----:B------:R-:W-:Y:S01]  /*4e50*/  DADD R22, -RZ, -R20 ;  /* 0x00000000ff167229 */ /* 0x000fe20000000914 */
[----:B------:R-:W-:Y:S01]  /*4e60*/  ISETP.GE.AND P0, PT, R39, RZ, PT ;  /* 0x000000ff2700720c */ /* 0x000fe20003f06270 */
[----:B------:R-:W-:Y:S01]  /*4e70*/  IMAD.MOV.U32 R3, RZ, RZ, -0x100000 ;  /* 0xfff00000ff037424 */ /* 0x000fe200078e00ff */
[C---:B------:R-:W-:Y:S01]  /*4e80*/  FSETP.NEU.AND P3, PT, R11.reuse, RZ, PT ;  /* 0x000000ff0b00720b */ /* 0x040fe20003f6d000 */
[----:B------:R-:W-:Y:S01]  /*4e90*/  BSSY.RECONVERGENT B0, `(.L_x_20) ;  /* 0x0000012000007945 */ /* 0x000fe20003800200 */
[----:B------:R-:W-:Y:S01]  /*4ea0*/  FSETP.NEU.AND P4, PT, R11, 1, PT ;  /* 0x3f8000000b00780b */ /* 0x000fe20003f8d000 */
[----:B------:R-:W-:Y:S01]  /*4eb0*/  UMOV UR7, 0x40000000 ;  /* 0x4000000000077882 */ /* 0x000fe20000000000 */
[----:B------:R-:W-:Y:S02]  /*4ec0*/  SEL R3, R3, 0x7ff00000, !P0 ;  /* 0x7ff0000003037807 */ /* 0x000fe40004000000 */
[----:B------:R-:W-:Y:S01]  /*4ed0*/  LOP3.LUT R8, R9, 0x7ff00000, RZ, 0xc0, !PT ;  /* 0x7ff0000009087812 */ /* 0x000fe200078ec0ff */
[----:B------:R-:W-:Y:S01]  /*4ee0*/  IMAD.MOV.U32 R9, RZ, RZ, R39 ;  /* 0x000000ffff097224 */ /* 0x000fe200078e0027 */
[----:B------:R-:W-:-:S02]  /*4ef0*/  FSEL R21, R23, R21, !P0 ;  /* 0x0000001517157208 */ /* 0x000fc40004000000 */
[----:B------:R-:W-:Y:S02]  /*4f00*/  FSEL R20, R22, R20, !P0 ;  /* 0x0000001416147208 */ /* 0x000fe40004000000 */
[----:B------:R-:W-:Y:S02]  /*4f10*/  ISETP.NE.AND P1, PT, R8, 0x7ff00000, PT ;  /* 0x7ff000000800780c */ /* 0x000fe40003f25270 */
[----:B------:R-:W-:Y:S02]  /*4f20*/  FSEL R8, R39, R21, !P3 ;  /* 0x0000001527087208 */ /* 0x000fe40005800000 */
[----:B------:R-:W-:Y:S01]  /*4f30*/  FSEL R42, R20, RZ, P3 ;  /* 0x000000ff142a7208 */ /* 0x000fe20001800000 */
[----:B------:R-:W-:Y:S01]  /*4f40*/  IMAD.MOV.U32 R20, RZ, RZ, R38 ;  /* 0x000000ffff147224 */ /* 0x000fe200078e0026 */
[----:B------:R-:W-:Y:S02]  /*4f50*/  @!P2 FSEL R8, R3, R8, !P1 ;  /* 0x000000080308a208 */ /* 0x000fe40004800000 */
[----:B------:R-:W-:-:S02]  /*4f60*/  @!P2 FSEL R42, R42, RZ, P1 ;  /* 0x000000ff2a2aa208 */ /* 0x000fc40000800000 */
[----:B------:R-:W-:Y:S02]  /*4f70*/  FSEL R43, R8, 1.875, P4 ;  /* 0x3ff00000082b7808 */ /* 0x000fe40002000000 */
[----:B------:R-:W-:Y:S02]  /*4f80*/  FSEL R42, R42, RZ, P4 ;  /* 0x000000ff2a2a7208 */ /* 0x000fe40002000000 */
[----:B------:R-:W-:-:S07]  /*4f90*/  MOV R8, 0x4fb0 ;  /* 0x00004fb000087802 */ /* 0x000fce0000000f00 */
[----:B------:R-:W-:Y:S05]  /*4fa0*/  CALL.REL.NOINC `($_Z2MCPdP10polynomial$__internal_accurate_pow) ;  /* 0x0000001000007944 */ /* 0x000fea0003c00000 */
[----:B------:R-:W-:Y:S05]  /*4fb0*/  BSYNC.RECONVERGENT B0 ;  /* 0x0000000000007941 */ /* 0x000fea0003800200 */
.L_x_20:
[----:B------:R-:W-:Y:S01]  /*4fc0*/  DADD R8, R38, 2 ;  /* 0x4000000026087429 */ /* 0x000fe20000000000 */
[----:B------:R-:W-:Y:S01]  /*4fd0*/  FSEL R21, R21, RZ, P3 ;  /* 0x000000ff15157208 */ /* 0x000fe20001800000 */
[----:B------:R-:W-:Y:S01]  /*4fe0*/  IMAD.MOV.U32 R13, RZ, RZ, 0x40800000 ;  /* 0x40800000ff0d7424 */ /* 0x000fe200078e00ff */
[----:B------:R-:W-:Y:S01]  /*4ff0*/  SHF.R.U32.HI R3, RZ, 0x2, R4 ;  /* 0x00000002ff037819 */ /* 0x000fe20000011604 */
[----:B------:R-:W-:Y:S01]  /*5000*/  BSSY.RECONVERGENT B0, `(.L_x_21) ;  /* 0x0000022000007945 */ /* 0x000fe20003800200 */
[----:B------:R-:W-:Y:S02]  /*5010*/  UMOV UR7, 0x40080000 ;  /* 0x4008000000077882 */ /* 0x000fe40000000000 */
[----:B------:R-:W-:Y:S01]  /*5020*/  LOP3.LUT R3, R3, R4, RZ, 0x3c, !PT ;  /* 0x0000000403037212 */ /* 0x000fe200078e3cff */
[----:B------:R-:W-:Y:S02]  /*5030*/  IMAD.SHL.U32 R4, R2, 0x10, RZ ;  /* 0x0000001002047824 */ /* 0x000fe400078e00ff */
[----:B------:R-:W-:-:S02]  /*5040*/  LOP3.LUT R8, R9, 0x7ff00000, RZ, 0xc0, !PT ;  /* 0x7ff0000009087812 */ /* 0x000fc400078ec0ff */
[----:B------:R-:W-:Y:S01]  /*5050*/  FSEL R9, R20, RZ, P3 ;  /* 0x000000ff14097208 */ /* 0x000fe20001800000 */
[----:B------:R-:W-:Y:S01]  /*5060*/  IMAD.SHL.U32 R11, R3, 0x2, RZ ;  /* 0x00000002030b7824 */ /* 0x000fe200078e00ff */
[----:B------:R-:W-:-:S04]  /*5070*/  ISETP.NE.AND P0, PT, R8, 0x7ff00000, PT ;  /* 0x7ff000000800780c */ /* 0x000fc80003f05270 */
[----:B------:R-:W-:Y:S02]  /*5080*/  @!P2 FSEL R9, R9, RZ, P0 ;  /* 0x000000ff0909a208 */ /* 0x000fe40000000000 */
[----:B------:R-:W-:Y:S02]  /*5090*/  @!P2 FSEL R21, R21, +QNAN , P0 ;  /* 0x7ff000001515a808 */ /* 0x000fe40000000000 */
[----:B------:R-:W-:Y:S02]  /*50a0*/  FSEL R8, R9, RZ, P4 ;  /* 0x000000ff09087208 */ /* 0x000fe40002000000 */
[----:B------:R-:W-:Y:S02]  /*50b0*/  FSEL R9, R21, 1.875, P4 ;  /* 0x3ff0000015097808 */ /* 0x000fe40002000000 */
[----:B------:R-:W-:Y:S01]  /*50c0*/  LOP3.LUT R3, R3, R11, R4, 0x96, !PT ;  /* 0x0000000b03037212 */ /* 0x000fe200078e9604 */
[----:B------:R-:W-:-:S03]  /*50d0*/  IMAD.MOV.U32 R11, RZ, RZ, 0x2f800000 ;  /* 0x2f800000ff0b7424 */ /* 0x000fc600078e00ff */
[----:B------:R-:W-:Y:S01]  /*50e0*/  DMUL R8, R16, R8 ;  /* 0x0000000810087228 */ /* 0x000fe20000000000 */
[----:B------:R-:W-:-:S05]  /*50f0*/  LOP3.LUT R3, R3, R2, RZ, 0x3c, !PT ;  /* 0x0000000203037212 */ /* 0x000fca00078e3cff */
[----:B------:R-:W-:Y:S02]  /*5100*/  IMAD.IADD R4, R3, 0x1, R12 ;  /* 0x0000000103047824 */ /* 0x000fe400078e020c */
[----:B------:R-:W-:-:S03]  /*5110*/  DFMA R8, R36, R42, R8 ;  /* 0x0000002a2408722b */ /* 0x000fc60000000008 */
[----:B------:R-:W-:-:S05]  /*5120*/  I2FP.F32.U32 R4, R4 ;  /* 0x0000000400047245 */ /* 0x000fca0000201000 */
[----:B------:R-:W-:Y:S01]  /*5130*/  DFMA R8, R14, R38, R8 ;  /* 0x000000260e08722b */ /* 0x000fe20000000008 */
[----:B------:R-:W-:-:S04]  /*5140*/  FFMA R4, R4, R11, 1.1641532182693481445e-10 ;  /* 0x2f00000004047423 */ /* 0x000fc8000000000b */
[----:B------:R-:W-:Y:S01]  /*5150*/  FFMA R4, R4, R13, 1 ;  /* 0x3f80000004047423 */ /* 0x000fe2000000000d */
[----:B------:R-:W-:Y:S02]  /*5160*/  IMAD.MOV.U32 R13, RZ, RZ, R18 ;  /* 0x000000ffff0d7224 */ /* 0x000fe400078e0012 */
[----:B------:R-:W-:Y:S01]  /*5170*/  DSETP.MAX.AND P0, P1, R8, R18, PT ;  /* 0x000000120800722a */ /* 0x000fe2000390f000 */
[----:B------:R-:W0:Y:S01]  /*5180*/  F2F.F64.F32 R38, R4 ;  /* 0x0000000400267310 */ /* 0x000e220000201800 */
[----:B------:R-:W-:-:S04]  /*5190*/  IMAD.MOV.U32 R11, RZ, RZ, R9 ;  /* 0x000000ffff0b7224 */ /* 0x000fc800078e0009 */
[----:B------:R-:W-:Y:S02]  /*51a0*/  SEL R18, R8, R13, P0 ;  /* 0x0000000d08127207 */ /* 0x000fe40000000000 */
[----:B------:R-:W-:Y:S02]  /*51b0*/  FSEL R11, R11, R19, P0 ;  /* 0x000000130b0b7208 */ /* 0x000fe40000000000 */
[----:B------:R-:W-:-:S04]  /*51c0*/  MOV R8, 0x5220 ;  /* 0x0000522000087802 */ /* 0x000fc80000000f00 */
[----:B------:R-:W-:Y:S01]  /*51d0*/  @P1 LOP3.LUT R11, R19, 0x80000, RZ, 0xfc, !PT ;  /* 0x00080000130b1812 */ /* 0x000fe200078efcff */
[----:B0-----:R-:W-:Y:S02]  /*51e0*/  IMAD.MOV.U32 R20, RZ, RZ, R38 ;  /* 0x000000ffff147224 */ /* 0x001fe400078e0026 */
[----:B------:R-:W-:Y:S02]  /*51f0*/  IMAD.MOV.U32 R9, RZ, RZ, R39 ;  /* 0x000000ffff097224 */ /* 0x000fe400078e0027 */
[----:B------:R-:W-:-:S07]  /*5200*/  IMAD.MOV.U32 R19, RZ, RZ, R11 ;  /* 0x000000ffff137224 */ /* 0x000fce00078e000b */
[----:B------:R-:W-:Y:S05]  /*5210*/  CALL.REL.NOINC `($_Z2MCPdP10polynomial$__internal_accurate_pow) ;  /* 0x0000000c00647944 */ /* 0x000fea0003c00000 */
[----:B------:R-:W-:Y:S05]  /*5220*/  BSYNC.RECONVERGENT B0 ;  /* 0x0000000000007941 */ /* 0x000fea0003800200 */
.L_x_21:
[----:B------:R-:W-:Y:S01]  /*5230*/  DADD R8, R38, 3 ;  /* 0x4008000026087429 */ /* 0x000fe20000000000 */
[C---:B------:R-:W-:Y:S01]  /*5240*/  FSETP.NEU.AND P2, PT, R4.reuse, +INF , PT ;  /* 0x7f8000000400780b */ /* 0x040fe20003f4d000 */
[----:B------:R-:W-:Y:S01]  /*5250*/  DADD R22, -RZ, -R20 ;  /* 0x00000000ff167229 */ /* 0x000fe20000000914 */
[----:B------:R-:W-:Y:S01]  /*5260*/  ISETP.GE.AND P0, PT, R39, RZ, PT ;  /* 0x000000ff2700720c */ /* 0x000fe20003f06270 */
[----:B------:R-:W-:Y:S01]  /*5270*/  BSSY.RECONVERGENT B0, `(.L_x_22) ;  /* 0x0000014000007945 */ /* 0x000fe20003800200 */
[C---:B------:R-:W-:Y:S01]  /*5280*/  FSETP.NEU.AND P3, PT, R4.reuse, RZ, PT ;  /* 0x000000ff0400720b */ /* 0x040fe20003f6d000 */
[----:B------:R-:W-:Y:S01]  /*5290*/  UMOV UR7, 0x40000000 ;  /* 0x4000000000077882 */ /* 0x000fe20000000000 */
[----:B------:R-:W-:-:S03]  /*52a0*/  FSETP.NEU.AND P4, PT, R4, 1, PT ;  /* 0x3f8000000400780b */ /* 0x000fc60003f8d000 */
[----:B------:R-:W-:Y:S01]  /*52b0*/  LOP3.LUT R8, R9, 0x7ff00000, RZ, 0xc0, !PT ;  /* 0x7ff0000009087812 */ /* 0x000fe200078ec0ff */
[----:B------:R-:W-:Y:S01]  /*52c0*/  IMAD.MOV.U32 R9, RZ, RZ, -0x100000 ;  /* 0xfff00000ff097424 */ /* 0x000fe200078e00ff */
[----:B------:R-:W-:Y:S02]  /*52d0*/  FSEL R20, R22, R20, !P0 ;  /* 0x0000001416147208 */ /* 0x000fe40004000000 */
[----:B------:R-:W-:Y:S02]  /*52e0*/  FSEL R11, R23, R21, !P0 ;  /* 0x00000015170b7208 */ /* 0x000fe40004000000 */
[----:B------:R-:W-:Y:S02]  /*52f0*/  ISETP.NE.AND P1, PT, R8, 0x7ff00000, PT ;  /* 0x7ff000000800780c */ /* 0x000fe40003f25270 */
[----:B------:R-:W-:Y:S01]  /*5300*/  SEL R8, R9, 0x7ff00000, !P0 ;  /* 0x7ff0000009087807 */ /* 0x000fe20004000000 */
[----:B------:R-:W-:Y:S01]  /*5310*/  IMAD.MOV.U32 R9, RZ, RZ, R39 ;  /* 0x000000ffff097224 */ /* 0x000fe200078e0027 */
[----:B------:R-:W-:Y:S01]  /*5320*/  FSEL R42, R20, RZ, P3 ;  /* 0x000000ff142a7208 */ /* 0x000fe20001800000 */
[----:B------:R-:W-:Y:S01]  /*5330*/  IMAD.MOV.U32 R20, RZ, RZ, R38 ;  /* 0x000000ffff147224 */ /* 0x000fe200078e0026 */
[----:B------:R-:W-:-:S02]  /*5340*/  FSEL R11, R39, R11, !P3 ;  /* 0x0000000b270b7208 */ /* 0x000fc40005800000 */
[----:B------:R-:W-:Y:S02]  /*5350*/  @!P2 FSEL R42, R42, RZ, P1 ;  /* 0x000000ff2a2aa208 */ /* 0x000fe40000800000 */
[----:B------:R-:W-:Y:S02]  /*5360*/  @!P2 FSEL R11, R8, R11, !P1 ;  /* 0x0000000b080ba208 */ /* 0x000fe40004800000 */
[----:B------:R-:W-:Y:S02]  /*5370*/  FSEL R42, R42, RZ, P4 ;  /* 0x000000ff2a2a7208 */ /* 0x000fe40002000000 */
[----:B------:R-:W-:Y:S02]  /*5380*/  FSEL R43, R11, 1.875, P4 ;  /* 0x3ff000000b2b7808 */ /* 0x000fe40002000000 */
[----:B------:R-:W-:-:S07]  /*5390*/  MOV R8, 0x53b0 ;  /* 0x000053b000087802 */ /* 0x000fce0000000f00 */
[----:B------:R-:W-:Y:S05]  /*53a0*/  CALL.REL.NOINC `($_Z2MCPdP10polynomial$__internal_accurate_pow) ;  /* 0x0000000c00007944 */ /* 0x000fea0003c00000 */
[----:B------:R-:W-:Y:S05]  /*53b0*/  BSYNC.RECONVERGENT B0 ;  /* 0x0000000000007941 */ /* 0x000fea0003800200 */
.L_x_22:
[----:B------:R-:W-:Y:S01]  /*53c0*/  DADD R8, R38, 2 ;  /* 0x4000000026087429 */ /* 0x000fe20000000000 */
[----:B------:R-:W-:Y:S01]  /*53d0*/  FSEL R21, R21, RZ, P3 ;  /* 0x000000ff15157208 */ /* 0x000fe20001800000 */
[----:B------:R-:W-:Y:S01]  /*53e0*/  UIADD3 UR4, UPT, UPT, UR4, 0x2, URZ ;  /* 0x0000000204047890 */ /* 0x000fe2000fffe0ff */
[----:B------:R-:W-:Y:S02]  /*53f0*/  IMAD.MOV.U32 R4, RZ, RZ, R18 ;  /* 0x000000ffff047224 */ /* 0x000fe400078e0012 */
[----:B------:R-:W-:Y:S01]  /*5400*/  VIADD R12, R12, 0xb0f8a ;  /* 0x000b0f8a0c0c7836 */ /* 0x000fe20000000000 */
[----:B------:R-:W-:-:S04]  /*5410*/  UISETP.NE.AND UP0, UPT, UR4, 0x2000, UPT ;  /* 0x000020000400788c */ /* 0x000fc8000bf05270 */
[----:B------:R-:W-:Y:S02]  /*5420*/  LOP3.LUT R8, R9, 0x7ff00000, RZ, 0xc0, !PT ;  /* 0x7ff0000009087812 */ /* 0x000fe400078ec0ff */
[----:B------:R-:W-:Y:S02]  /*5430*/  FSEL R9, R20, RZ, P3 ;  /* 0x000000ff14097208 */ /* 0x000fe40001800000 */
[----:B------:R-:W-:-:S04]  /*5440*/  ISETP.NE.AND P0, PT, R8, 0x7ff00000, PT ;  /* 0x7ff000000800780c */ /* 0x000fc80003f05270 */
[----:B------:R-:W-:Y:S02]  /*5450*/  @!P2 FSEL R9, R9, RZ, P0 ;  /* 0x000000ff0909a208 */ /* 0x000fe40000000000 */
[----:B------:R-:W-:Y:S02]  /*5460*/  @!P2 FSEL R21, R21, +QNAN , P0 ;  /* 0x7ff000001515a808 */ /* 0x000fe40000000000 */
[----:B------:R-:W-:Y:S02]  /*5470*/  FSEL R8, R9, RZ, P4 ;  /* 0x000000ff09087208 */ /* 0x000fe40002000000 */
[----:B------:R-:W-:-:S06]  /*5480*/  FSEL R9, R21, 1.875, P4 ;  /* 0x3ff0000015097808 */ /* 0x000fcc0002000000 */
[----:B------:R-:W-:-:S08]  /*5490*/  DMUL R8, R16, R8 ;  /* 0x0000000810087228 */ /* 0x000fd00000000000 */
[----:B------:R-:W-:-:S08]  /*54a0*/  DFMA R8, R36, R42, R8 ;  /* 0x0000002a2408722b */ /* 0x000fd00000000008 */
[----:B------:R-:W-:-:S08]  /*54b0*/  DFMA R8, R14, R38, R8 ;  /* 0x000000260e08722b */ /* 0x000fd00000000008 */
[----:B------:R-:W-:Y:S02]  /*54c0*/  DSETP.MAX.AND P0, P1, R18, R8, PT ;  /* 0x000000081200722a */ /* 0x000fe4000390f000 */
[----:B------:R-:W-:-:S04]  /*54d0*/  IMAD.MOV.U32 R20, RZ, RZ, R9 ;  /* 0x000000ffff147224 */ /* 0x000fc800078e0009 */
[----:B------:R-:W-:Y:S01]  /*54e0*/  SEL R18, R4, R8, P0 ;  /* 0x0000000804127207 */ /* 0x000fe20000000000 */
[----:B------:R-:W-:Y:S01]  /*54f0*/  IMAD.MOV.U32 R4, RZ, RZ, R41 ;  /* 0x000000ffff047224 */ /* 0x000fe200078e0029 */
[----:B------:R-:W-:-:S06]  /*5500*/  FSEL R19, R19, R20, P0 ;  /* 0x0000001413137208 */ /* 0x000fcc0000000000 */
[----:B------:R-:W-:Y:S01]  /*5510*/  @P1 LOP3.LUT R19, R20, 0x80000, RZ, 0xfc, !PT ;  /* 0x0008000014131812 */ /* 0x000fe200078efcff */
[----:B------:R-:W-:Y:S06]  /*5520*/  BRA.U UP0, `(.L_x_23) ;  /* 0xfffffff500dc7547 */ /* 0x000fec000b83ffff */
[----:B------:R-:W-:Y:S01]  /*5530*/  IMAD.MOV.U32 R44, RZ, RZ, 0x72cc10c ;  /* 0x072cc10cff2c7424 */ /* 0x000fe200078e00ff */
[----:B------:R-:W-:Y:S01]  /*5540*/  UMOV UR4, URZ ;  /* 0x000000ff00047c82 */ /* 0x000fe20008000000 */
[----:B------:R-:W-:-:S07]  /*5550*/  IMAD.MOV.U32 R42, RZ, RZ, RZ ;  /* 0x000000ffff2a7224 */ /* 0x000fce00078e00ff */
.L_x_28:
[----:B------:R-:W-:Y:S01]  /*5560*/  SHF.R.U32.HI R9, RZ, 0x2, R10 ;  /* 0x00000002ff097819 */ /* 0x000fe2000001160a */
[----:B------:R-:W-:Y:S01]  /*5570*/  IMAD.SHL.U32 R4, R3, 0x10, RZ ;  /* 0x0000001003047824 */ /* 0x000fe200078e00ff */
[----:B------:R-:W-:Y:S01]  /*5580*/  BSSY.RECONVERGENT B0, `(.L_x_24) ;  /* 0x000001d000007945 */ /* 0x000fe20003800200 */
[----:B------:R-:W-:Y:S01]  /*5590*/  IMAD.MOV.U32 R11, RZ, RZ, 0x40800000 ;  /* 0x40800000ff0b7424 */ /* 0x000fe200078e00ff */
[----:B------:R-:W-:Y:S01]  /*55a0*/  LOP3.LUT R9, R9, R10, RZ, 0x3c, !PT ;  /* 0x0000000a09097212 */ /* 0x000fe200078e3cff */
[----:B------:R-:W-:Y:S01]  /*55b0*/  UMOV UR7, 0x40080000 ;  /* 0x4008000000077882 */ /* 0x000fe20000000000 */
[----:B------:R-:W-:-:S03]  /*55c0*/  SHF.R.U32.HI R10, RZ, 0x2, R41 ;  /* 0x00000002ff0a7819 */ /* 0x000fc60000011629 */
[----:B------:R-:W-:Y:S01]  /*55d0*/  IMAD.SHL.U32 R8, R9, 0x2, RZ ;  /* 0x0000000209087824 */ /* 0x000fe200078e00ff */
[----:B------:R-:W-:-:S04]  /*55e0*/  LOP3.LUT R10, R10, R41, RZ, 0x3c, !PT ;  /* 0x000000290a0a7212 */ /* 0x000fc800078e3cff */
[----:B------:R-:W-:-:S04]  /*55f0*/  LOP3.LUT R4, R9, R8, R4, 0x96, !PT ;  /* 0x0000000809047212 */ /* 0x000fc800078e9604 */
[----:B------:R-:W-:Y:S01]  /*5600*/  LOP3.LUT R41, R4, R3, RZ, 0x3c, !PT ;  /* 0x0000000304297212 */ /* 0x000fe200078e3cff */
[----:B------:R-:W-:-:S04]  /*5610*/  IMAD.SHL.U32 R4, R10, 0x2, RZ ;  /* 0x000000020a047824 */ /* 0x000fc800078e00ff */
[----:B------:R-:W-:-:S05]  /*5620*/  IMAD.SHL.U32 R9, R41, 0x10, RZ ;  /* 0x0000001029097824 */ /* 0x000fca00078e00ff */
[----:B------:R-:W-:Y:S01]  /*5630*/  LOP3.LUT R4, R10, R4, R9, 0x96, !PT ;  /* 0x000000040a047212 */ /* 0x000fe200078e9609 */
[----:B------:R-:W-:-:S03]  /*5640*/  IMAD.MOV.U32 R9, RZ, RZ, 0x2f800000 ;  /* 0x2f800000ff097424 */ /* 0x000fc600078e00ff */
[----:B------:R-:W-:Y:S02]  /*5650*/  LOP3.LUT R40, R4, R41, RZ, 0x3c, !PT ;  /* 0x0000002904287212 */ /* 0x000fe400078e3cff */
[C---:B------:R-:W-:Y:S02]  /*5660*/  IADD3 R4, PT, PT, R44.reuse, -0x10974f, R41 ;  /* 0xffef68b12c047810 */ /* 0x040fe40007ffe029 */
[----:B------:R-:W-:Y:S02]  /*5670*/  IADD3 R8, PT, PT, R44, -0xb0f8a, R40 ;  /* 0xfff4f0762c087810 */ /* 0x000fe40007ffe028 */
[----:B------:R-:W-:Y:S02]  /*5680*/  I2FP.F32.U32 R4, R4 ;  /* 0x0000000400047245 */ /* 0x000fe40000201000 */
[----:B------:R-:W-:-:S03]  /*5690*/  I2FP.F32.U32 R8, R8 ;  /* 0x0000000800087245 */ /* 0x000fc60000201000 */
[-C--:B------:R-:W-:Y:S02]  /*56a0*/  FFMA R4, R4, R9.reuse, 1.1641532182693481445e-10 ;  /* 0x2f00000004047423 */ /* 0x080fe40000000009 */
[----:B------:R-:W-:Y:S02]  /*56b0*/  FFMA R8, R8, R9, 1.1641532182693481445e-10 ;  /* 0x2f00000008087423 */ /* 0x000fe40000000009 */
[----:B------:R-:W-:Y:S01]  /*56c0*/  FFMA R10, R4, R11, 1 ;  /* 0x3f800000040a7423 */ /* 0x000fe2000000000b */
[----:B------:R-:W-:Y:S01]  /*56d0*/  IMAD.MOV.U32 R4, RZ, RZ, R3 ;  /* 0x000000ffff047224 */ /* 0x000fe200078e0003 */
[----:B------:R0:W1:Y:S08]  /*56e0*/  F2F.F64.F32 R14, R8 ;  /* 0x00000008000e7310 */ /* 0x0000700000201800 */
[----:B------:R-:W2:Y:S01]  /*56f0*/  F2F.F64.F32 R16, R10 ;  /* 0x0000000a00107310 */ /* 0x000ea20000201800 */
[----:B0-----:R-:W-:Y:S01]  /*5700*/  MOV R8, 0x5750 ;  /* 0x0000575000087802 */ /* 0x001fe20000000f00 */
[----:B-1----:R-:W-:Y:S01]  /*5710*/  DMUL R14, R18, R14 ;  /* 0x0000000e120e7228 */ /* 0x002fe20000000000 */
[----:B--2---:R-:W-:-:S02]  /*5720*/  IMAD.MOV.U32 R20, RZ, RZ, R16 ;  /* 0x000000ffff147224 */ /* 0x004fc400078e0010 */
[----:B------:R-:W-:-:S08]  /*5730*/  IMAD.MOV.U32 R9, RZ, RZ, R17 ;  /* 0x000000ffff097224 */ /* 0x000fd000078e0011 */
[----:B------:R-:W-:Y:S05]  /*5740*/  CALL.REL.NOINC `($_Z2MCPdP10polynomial$__internal_accurate_pow) ;  /* 0x0000000800187944 */ /* 0x000fea0003c00000 */
[----:B------:R-:W-:Y:S05]  /*5750*/  BSYNC.RECONVERGENT B0 ;  /* 0x0000000000007941 */ /* 0x000fea0003800200 */
.L_x_24:
[----:B------:R-:W-:Y:S01]  /*5760*/  DADD R8, R16, 3 ;  /* 0x4008000010087429 */ /* 0x000fe20000000000 */
[----:B------:R-:W-:Y:S01]  /*5770*/  ISETP.GE.AND P0, PT, R17, RZ, PT ;  /* 0x000000ff1100720c */ /* 0x000fe20003f06270 */
[----:B------:R-:W-:Y:S01]  /*5780*/  DADD R12, -RZ, -R20 ;  /* 0x00000000ff0c7229 */ /* 0x000fe20000000914 */
[----:B------:R-:W-:Y:S01]  /*5790*/  IMAD.MOV.U32 R3, RZ, RZ, -0x100000 ;  /* 0xfff00000ff037424 */ /* 0x000fe200078e00ff */
[C---:B------:R-:W-:Y:S01]  /*57a0*/  FSETP.NEU.AND P2, PT, R10.reuse, RZ, PT ;  /* 0x000000ff0a00720b */ /* 0x040fe20003f4d000 */
[----:B------:R-:W-:Y:S01]  /*57b0*/  BSSY.RECONVERGENT B0, `(.L_x_25) ;  /* 0x0000014000007945 */ /* 0x000fe20003800200 */
[----:B------:R-:W-:Y:S01]  /*57c0*/  FSETP.NEU.AND P3, PT, R10, +INF , PT ;  /* 0x7f8000000a00780b */ /* 0x000fe20003f6d000 */
[----:B------:R-:W-:Y:S01]  /*57d0*/  UMOV UR7, 0x40000000 ;  /* 0x4000000000077882 */ /* 0x000fe20000000000 */
[----:B------:R-:W-:Y:S02]  /*57e0*/  SEL R3, R3, 0x7ff00000, !P0 ;  /* 0x7ff0000003037807 */ /* 0x000fe40004000000 */
[----:B------:R-:W-:Y:S01]  /*57f0*/  LOP3.LUT R8, R9, 0x7ff00000, RZ, 0xc0, !PT ;  /* 0x7ff0000009087812 */ /* 0x000fe200078ec0ff */
[----:B------:R-:W-:Y:S01]  /*5800*/  IMAD.MOV.U32 R9, RZ, RZ, R17 ;  /* 0x000000ffff097224 */ /* 0x000fe200078e0011 */
[----:B------:R-:W-:Y:S01]  /*5810*/  FSEL R11, R12, R20, !P0 ;  /* 0x000000140c0b7208 */ /* 0x000fe20004000000 */
[----:B------:R-:W-:Y:S01]  /*5820*/  IMAD.MOV.U32 R20, RZ, RZ, R16 ;  /* 0x000000ffff147224 */ /* 0x000fe200078e0010 */
[----:B------:R-:W-:-:S02]  /*5830*/  ISETP.NE.AND P1, PT, R8, 0x7ff00000, PT ;  /* 0x7ff000000800780c */ /* 0x000fc40003f25270 */
[----:B------:R-:W-:Y:S02]  /*5840*/  FSEL R21, R13, R21, !P0 ;  /* 0x000000150d157208 */ /* 0x000fe40004000000 */
[----:B------:R0:W1:Y:S01]  /*5850*/  I2F.F64 R12, R7 ;  /* 0x00000007000c7312 */ /* 0x0000620000201c00 */
[----:B------:R-:W-:Y:S02]  /*5860*/  FSEL R11, R11, RZ, P2 ;  /* 0x000000ff0b0b7208 */ /* 0x000fe40001000000 */
[----:B------:R-:W-:Y:S02]  /*5870*/  FSEL R8, R17, R21, !P2 ;  /* 0x0000001511087208 */ /* 0x000fe40005000000 */
[----:B------:R-:W-:-:S04]  /*5880*/  FSETP.NEU.AND P4, PT, R10, 1, PT ;  /* 0x3f8000000a00780b */ /* 0x000fc80003f8d000 */
[----:B------:R-:W-:Y:S02]  /*5890*/  @!P1 FSEL R11, R11, RZ, P3 ;  /* 0x000000ff0b0b9208 */ /* 0x000fe40001800000 */
[----:B------:R-:W-:Y:S02]  /*58a0*/  @!P1 FSEL R8, R3, R8, !P3 ;  /* 0x0000000803089208 */ /* 0x000fe40005800000 */
[----:B------:R-:W-:Y:S02]  /*58b0*/  FSEL R10, R11, RZ, P4 ;  /* 0x000000ff0b0a7208 */ /* 0x000fe40002000000 */
[----:B------:R-:W-:Y:S02]  /*58c0*/  FSEL R11, R8, 1.875, P4 ;  /* 0x3ff00000080b7808 */ /* 0x000fe40002000000 */
[----:B01----:R-:W-:-:S07]  /*58d0*/  MOV R8, 0x58f0 ;  /* 0x000058f000087802 */ /* 0x003fce0000000f00 */
[----:B------:R-:W-:Y:S05]  /*58e0*/  CALL.REL.NOINC `($_Z2MCPdP10polynomial$__internal_accurate_pow) ;  /* 0x0000000400b07944 */ /* 0x000fea0003c00000 */
[----:B------:R-:W-:Y:S05]  /*58f0*/  BSYNC.RECONVERGENT B0 ;  /* 0x0000000000007941 */ /* 0x000fea0003800200 */
.L_x_25:
[----:B------:R-:W-:Y:S01]  /*5900*/  DADD R8, R16, 2 ;  /* 0x4000000010087429 */ /* 0x000fe20000000000 */
[----:B------:R-:W-:Y:S01]  /*5910*/  IMAD.SHL.U32 R3, R40, 0x10, RZ ;  /* 0x0000001028037824 */ /* 0x000fe200078e00ff */
[----:B------:R-:W0:Y:S01]  /*5920*/  I2F.F64 R36, R6 ;  /* 0x0000000600247312 */ /* 0x000e220000201c00 */
[----:B------:R-:W-:Y:S01]  /*5930*/  FSEL R20, R20, RZ, P2 ;  /* 0x000000ff14147208 */ /* 0x000fe20001000000 */
[----:B------:R-:W-:Y:S01]  /*5940*/  BSSY.RECONVERGENT B0, `(.L_x_26) ;  /* 0x000002b000007945 */ /* 0x000fe20003800200 */
[----:B------:R-:W-:Y:S01]  /*5950*/  FSEL R21, R21, RZ, P2 ;  /* 0x000000ff15157208 */ /* 0x000fe20001000000 */
[----:B------:R-:W-:-:S04]  /*5960*/  UMOV UR7, 0x40080000 ;  /* 0x4008000000077882 */ /* 0x000fc80000000000 */
[----:B------:R-:W-:Y:S01]  /*5970*/  LOP3.LUT R8, R9, 0x7ff00000, RZ, 0xc0, !PT ;  /* 0x7ff0000009087812 */ /* 0x000fe200078ec0ff */
[----:B------:R-:W1:Y:S01]  /*5980*/  I2F.F64 R38, R0 ;  /* 0x0000000000267312 */ /* 0x000e620000201c00 */
[----:B------:R-:W-:Y:S02]  /*5990*/  SHF.R.U32.HI R9, RZ, 0x2, R2 ;  /* 0x00000002ff097819 */ /* 0x000fe40000011602 */
[----:B------:R-:W-:Y:S02]  /*59a0*/  ISETP.NE.AND P0, PT, R8, 0x7ff00000, PT ;  /* 0x7ff000000800780c */ /* 0x000fe40003f05270 */
[----:B------:R-:W-:-:S04]  /*59b0*/  SHF.R.U32.HI R8, RZ, 0x2, R5 ;  /* 0x00000002ff087819 */ /* 0x000fc80000011605 */
[----:B------:R-:W-:-:S05]  /*59c0*/  LOP3.LUT R8, R8, R5, RZ, 0x3c, !PT ;  /* 0x0000000508087212 */ /* 0x000fca00078e3cff */
[----:B------:R-:W-:Y:S02]  /*59d0*/  IMAD.SHL.U32 R5, R8, 0x2, RZ ;  /* 0x0000000208057824 */ /* 0x000fe400078e00ff */
[----:B------:R-:W-:Y:S02]  /*59e0*/  @!P0 FSEL R20, R20, RZ, P3 ;  /* 0x000000ff14148208 */ /* 0x000fe40001800000 */
[----:B------:R-:W-:Y:S02]  /*59f0*/  @!P0 FSEL R21, R21, +QNAN , P3 ;  /* 0x7ff0000015158808 */ /* 0x000fe40001800000 */
[----:B------:R-:W-:Y:S02]  /*5a00*/  LOP3.LUT R3, R8, R5, R3, 0x96, !PT ;  /* 0x0000000508037212 */ /* 0x000fe400078e9603 */
[----:B------:R-:W-:Y:S02]  /*5a10*/  LOP3.LUT R5, R9, R2, RZ, 0x3c, !PT ;  /* 0x0000000209057212 */ /* 0x000fe400078e3cff */
[----:B------:R-:W-:-:S02]  /*5a20*/  LOP3.LUT R2, R3, R40, RZ, 0x3c, !PT ;  /* 0x0000002803027212 */ /* 0x000fc400078e3cff */
[----:B------:R-:W-:Y:S01]  /*5a30*/  FSEL R8, R20, RZ, P4 ;  /* 0x000000ff14087208 */ /* 0x000fe20002000000 */
[----:B------:R-:W-:Y:S01]  /*5a40*/  IMAD.SHL.U32 R3, R5, 0x2, RZ ;  /* 0x0000000205037824 */ /* 0x000fe200078e00ff */
[----:B------:R-:W-:Y:S01]  /*5a50*/  FSEL R9, R21, 1.875, P4 ;  /* 0x3ff0000015097808 */ /* 0x000fe20002000000 */
[----:B------:R-:W-:-:S05]  /*5a60*/  IMAD.SHL.U32 R20, R2, 0x10, RZ ;  /* 0x0000001002147824 */ /* 0x000fca00078e00ff */
[----:B0-----:R-:W-:Y:S01]  /*5a70*/  DMUL R8, R36, R8 ;  /* 0x0000000824087228 */ /* 0x001fe20000000000 */
[----:B------:R-:W-:Y:S01]  /*5a80*/  LOP3.LUT R3, R5, R3, R20, 0x96, !PT ;  /* 0x0000000305037212 */ /* 0x000fe200078e9614 */
[----:B------:R-:W-:Y:S01]  /*5a90*/  IMAD.MOV.U32 R20, RZ, RZ, 0x40800000 ;  /* 0x40800000ff147424 */ /* 0x000fe200078e00ff */
[----:B------:R-:W-:Y:S02]  /*5aa0*/  IADD3 R5, PT, PT, R44, -0x587c5, R2 ;  /* 0xfffa783b2c057810 */ /* 0x000fe40007ffe002 */
[----:B------:R-:W-:Y:S02]  /*5ab0*/  LOP3.LUT R3, R3, R2, RZ, 0x3c, !PT ;  /* 0x0000000203037212 */ /* 0x000fe400078e3cff */
[----:B------:R-:W-:Y:S01]  /*5ac0*/  I2FP.F32.U32 R5, R5 ;  /* 0x0000000500057245 */ /* 0x000fe20000201000 */
[----:B------:R-:W-:Y:S02]  /*5ad0*/  DFMA R8, R12, R10, R8 ;  /* 0x0000000a0c08722b */ /* 0x000fe40000000008 */
[----:B------:R-:W-:-:S02]  /*5ae0*/  IMAD.IADD R10, R3, 0x1, R44 ;  /* 0x00000001030a7824 */ /* 0x000fc400078e022c */
[----:B------:R-:W-:-:S03]  /*5af0*/  IMAD.MOV.U32 R11, RZ, RZ, 0x2f800000 ;  /* 0x2f800000ff0b7424 */ /* 0x000fc600078e00ff */
[----:B------:R-:W-:Y:S01]  /*5b00*/  I2FP.F32.U32 R10, R10 ;  /* 0x0000000a000a7245 */ /* 0x000fe20000201000 */
[----:B-1----:R-:W-:Y:S01]  /*5b10*/  DFMA R16, R38, R16, R8 ;  /* 0x000000102610722b */ /* 0x002fe20000000008 */
[----:B------:R-:W-:-:S03]  /*5b20*/  FFMA R5, R5, R11, 1.1641532182693481445e-10 ;  /* 0x2f00000005057423 */ /* 0x000fc6000000000b */
[----:B------:R-:W-:Y:S01]  /*5b30*/  FFMA R8, R10, R11, 1.1641532182693481445e-10 ;  /* 0x2f0000000a087423 */ /* 0x000fe2000000000b */
[----:B------:R-:W-:-:S03]  /*5b40*/  FFMA R5, R5, R20, 1 ;  /* 0x3f80000005057423 */ /* 0x000fc60000000014 */
[----:B------:R0:W1:Y:S01]  /*5b50*/  F2F.F64.F32 R10, R8 ;  /* 0x00000008000a7310 */ /* 0x0000620000201800 */
[----:B------:R-:W-:Y:S01]  /*5b60*/  DSETP.GTU.AND P0, PT, R14, R16, PT ;  /* 0x000000100e00722a */ /* 0x000fe20003f0c000 */
[----:B------:R-:W-:-:S06]  /*5b70*/  VIADD R16, R42, 0x1 ;  /* 0x000000012a107836 */ /* 0x000fcc0000000000 */
[----:B------:R-:W2:Y:S01]  /*5b80*/  F2F.F64.F32 R14, R5 ;  /* 0x00000005000e7310 */ /* 0x000ea20000201800 */
[----:B0-----:R-:W-:Y:S01]  /*5b90*/  MOV R8, 0x5bf0 ;  /* 0x00005bf000087802 */ /* 0x001fe20000000f00 */
[----:B-1----:R-:W-:-:S05]  /*5ba0*/  DMUL R10, R18, R10 ;  /* 0x0000000a120a7228 */ /* 0x002fca0000000000 */
[----:B------:R-:W-:Y:S02]  /*5bb0*/  @P0 IMAD.MOV R16, RZ, RZ, R42 ;  /* 0x000000ffff100224 */ /* 0x000fe400078e022a */
[----:B--2---:R-:W-:Y:S02]  /*5bc0*/  IMAD.MOV.U32 R20, RZ, RZ, R14 ;  /* 0x000000ffff147224 */ /* 0x004fe400078e000e */
[----:B------:R-:W-:-:S07]  /*5bd0*/  IMAD.MOV.U32 R9, RZ, RZ, R15 ;  /* 0x000000ffff097224 */ /* 0x000fce00078e000f */
[----:B------:R-:W-:Y:S05]  /*5be0*/  CALL.REL.NOINC `($_Z2MCPdP10polynomial$__internal_accurate_pow) ;  /* 0x0000000000f07944 */ /* 0x000fea0003c00000 */
[----:B------:R-:W-:Y:S05]  /*5bf0*/  BSYNC.RECONVERGENT B0 ;  /* 0x0000000000007941 */ /* 0x000fea0003800200 */
.L_x_26:
[----:B------:R-:W-:Y:S01]  /*5c00*/  DADD R22, R14, 3 ;  /* 0x400800000e167429 */ /* 0x000fe20000000000 */
[----:B------:R-:W-:Y:S01]  /*5c10*/  ISETP.GE.AND P0, PT, R15, RZ, PT ;  /* 0x000000ff0f00720c */ /* 0x000fe20003f06270 */
[----:B------:R-:W-:Y:S01]  /*5c20*/  DADD R8, -RZ, -R20 ;  /* 0x00000000ff087229 */ /* 0x000fe20000000914 */
[----:B------:R-:W-:Y:S01]  /*5c30*/  IMAD.MOV.U32 R17, RZ, RZ, -0x100000 ;  /* 0xfff00000ff117424 */ /* 0x000fe200078e00ff */
[C---:B------:R-:W-:Y:S01]  /*5c40*/  FSETP.NEU.AND P2, PT, R5.reuse, RZ, PT ;  /* 0x000000ff0500720b */ /* 0x040fe20003f4d000 */
[----:B------:R-:W-:Y:S01]  /*5c50*/  BSSY.RECONVERGENT B0, `(.L_x_27) ;  /* 0x0000013000007945 */ /* 0x000fe20003800200 */
[C---:B------:R-:W-:Y:S01]  /*5c60*/  FSETP.NEU.AND P3, PT, R5.reuse, +INF , PT ;  /* 0x7f8000000500780b */ /* 0x040fe20003f6d000 */
[----:B------:R-:W-:Y:S01]  /*5c70*/  UMOV UR7, 0x40000000 ;  /* 0x4000000000077882 */ /* 0x000fe20000000000 */
[----:B------:R-:W-:Y:S02]  /*5c80*/  FSETP.NEU.AND P4, PT, R5, 1, PT ;  /* 0x3f8000000500780b */ /* 0x000fe40003f8d000 */
[----:B------:R-:W-:-:S02]  /*5c90*/  LOP3.LUT R22, R23, 0x7ff00000, RZ, 0xc0, !PT ;  /* 0x7ff0000017167812 */ /* 0x000fc400078ec0ff */
[----:B------:R-:W-:Y:S02]  /*5ca0*/  FSEL R20, R8, R20, !P0 ;  /* 0x0000001408147208 */ /* 0x000fe40004000000 */
[----:B------:R-:W-:Y:S02]  /*5cb0*/  ISETP.NE.AND P1, PT, R22, 0x7ff00000, PT ;  /* 0x7ff000001600780c */ /* 0x000fe40003f25270 */
[----:B------:R-:W-:Y:S02]  /*5cc0*/  FSEL R9, R9, R21, !P0 ;  /* 0x0000001509097208 */ /* 0x000fe40004000000 */
[----:B------:R-:W-:Y:S02]  /*5cd0*/  SEL R8, R17, 0x7ff00000, !P0 ;  /* 0x7ff0000011087807 */ /* 0x000fe40004000000 */
[----:B------:R-:W-:Y:S01]  /*5ce0*/  FSEL R42, R20, RZ, P2 ;  /* 0x000000ff142a7208 */ /* 0x000fe20001000000 */
[----:B------:R-:W-:Y:S01]  /*5cf0*/  IMAD.MOV.U32 R20, RZ, RZ, R14 ;  /* 0x000000ffff147224 */ /* 0x000fe200078e000e */
[----:B------:R-:W-:Y:S01]  /*5d00*/  FSEL R17, R15, R9, !P2 ;  /* 0x000000090f117208 */ /* 0x000fe20005000000 */
[----:B------:R-:W-:-:S04]  /*5d10*/  IMAD.MOV.U32 R9, RZ, RZ, R15 ;  /* 0x000000ffff097224 */ /* 0x000fc800078e000f */
[----:B------:R-:W-:Y:S02]  /*5d20*/  @!P1 FSEL R42, R42, RZ, P3 ;  /* 0x000000ff2a2a9208 */ /* 0x000fe40001800000 */
[----:B------:R-:W-:Y:S02]  /*5d30*/  @!P1 FSEL R17, R8, R17, !P3 ;  /* 0x0000001108119208 */ /* 0x000fe40005800000 */
[----:B------:R-:W-:Y:S02]  /*5d40*/  FSEL R42, R42, RZ, P4 ;  /* 0x000000ff2a2a7208 */ /* 0x000fe40002000000 */
[----:B------:R-:W-:Y:S02]  /*5d50*/  FSEL R43, R17, 1.875, P4 ;  /* 0x3ff00000112b7808 */ /* 0x000fe40002000000 */
[----:B------:R-:W-:-:S07]  /*5d60*/  MOV R8, 0x5d80 ;  /* 0x00005d8000087802 */ /* 0x000fce0000000f00 */
[----:B------:R-:W-:Y:S05]  /*5d70*/  CALL.REL.NOINC `($_Z2MCPdP10polynomial$__internal_accurate_pow) ;  /* 0x00000000008c7944 */ /* 0x000fea0003c00000 */
[----:B------:R-:W-:Y:S05]  /*5d80*/  BSYNC.RECONVERGENT B0 ;  /* 0x0000000000007941 */ /* 0x000fea0003800200 */
.L_x_27:
[----:B------:R-:W-:Y:S01]  /*5d90*/  DADD R8, R14, 2 ;  /* 0x400000000e087429 */ /* 0x000fe20000000000 */
[----:B------:R-:W-:Y:S01]  /*5da0*/  FSEL R21, R21, RZ, P2 ;  /* 0x000000ff15157208 */ /* 0x000fe20001000000 */
[----:B------:R-:W-:Y:S01]  /*5db0*/  UIADD3 UR4, UPT, UPT, UR4, 0x2, URZ ;  /* 0x0000000204047890 */ /* 0x000fe2000fffe0ff */
[----:B------:R-:W-:Y:S02]  /*5dc0*/  VIADD R44, R44, 0x161f14 ;  /* 0x00161f142c2c7836 */ /* 0x000fe40000000000 */
[----:B------:R-:W-:Y:S01]  /*5dd0*/  IMAD.MOV.U32 R5, RZ, RZ, R40 ;  /* 0x000000ffff057224 */ /* 0x000fe200078e0028 */
[----:B------:R-:W-:-:S04]  /*5de0*/  UISETP.NE.AND UP0, UPT, UR4, 0x2000, UPT ;  /* 0x000020000400788c */ /* 0x000fc8000bf05270 */
[----:B------:R-:W-:-:S04]  /*5df0*/  LOP3.LUT R8, R9, 0x7ff00000, RZ, 0xc0, !PT ;  /* 0x7ff0000009087812 */ /* 0x000fc800078ec0ff */
[----:B------:R-:W-:Y:S02]  /*5e00*/  ISETP.NE.AND P0, PT, R8, 0x7ff00000, PT ;  /* 0x7ff000000800780c */ /* 0x000fe40003f05270 */
[----:B------:R-:W-:-:S11]  /*5e10*/  FSEL R8, R20, RZ, P2 ;  /* 0x000000ff14087208 */ /* 0x000fd60001000000 */
[----:B------:R-:W-:Y:S02]  /*5e20*/  @!P0 FSEL R8, R8, RZ, P3 ;  /* 0x000000ff08088208 */ /* 0x000fe40001800000 */
[----:B------:R-:W-:Y:S02]  /*5e30*/  @!P0 FSEL R21, R21, +QNAN , P3 ;  /* 0x7ff0000015158808 */ /* 0x000fe40001800000 */
[----:B------:R-:W-:Y:S02]  /*5e40*/  FSEL R8, R8, RZ, P4 ;  /* 0x000000ff08087208 */ /* 0x000fe40002000000 */
[----:B------:R-:W-:-:S06]  /*5e50*/  FSEL R9, R21, 1.875, P4 ;  /* 0x3ff0000015097808 */ /* 0x000fcc0002000000 */
[----:B------:R-:W-:-:S08]  /*5e60*/  DMUL R36, R36, R8 ;  /* 0x0000000824247228 */ /* 0x000fd00000000000 */
[----:B------:R-:W-:Y:S01]  /*5e70*/  DFMA R36, R12, R42, R36 ;  /* 0x0000002a0c24722b */ /* 0x000fe20000000024 */
[----:B------:R-:W-:-:S07]  /*5e80*/  VIADD R42, R16, 0x1 ;  /* 0x00000001102a7836 */ /* 0x000fce0000000000 */
[----:B------:R-:W-:-:S08]  /*5e90*/  DFMA R36, R38, R14, R36 ;  /* 0x0000000e2624722b */ /* 0x000fd00000000024 */
[----:B------:R-:W-:Y:S01]  /*5ea0*/  DSETP.GTU.AND P0, PT, R10, R36, PT ;  /* 0x000000240a00722a */ /* 0x000fe20003f0c000 */
[----:B------:R-:W-:-:S13]  /*5eb0*/  IMAD.MOV.U32 R10, RZ, RZ, R4 ;  /* 0x000000ffff0a7224 */ /* 0x000fda00078e0004 */
[----:B------:R-:W-:Y:S01]  /*5ec0*/  @P0 IMAD.MOV R42, RZ, RZ, R16 ;  /* 0x000000ffff2a0224 */ /* 0x000fe200078e0210 */
[----:B------:R-:W-:Y:S06]  /*5ed0*/  BRA.U UP0, `(.L_x_28) ;  /* 0xfffffff500a07547 */ /* 0x000fec000b83ffff */
[----:B------:R-:W0:Y:S01]  /*5ee0*/  S2R R0, SR_TID.X ;  /* 0x0000000000007919 */ /* 0x000e220000002100 */
[----:B------:R-:W1:Y:S01]  /*5ef0*/  I2F.F64.U32 R42, R42 ;  /* 0x0000002a002a7312 */ /* 0x000e620000201800 */
[----:B------:R-:W0:Y:S01]  /*5f00*/  S2UR UR5, SR_CTAID.X ;  /* 0x00000000000579c3 */ /* 0x000e220000002500 */
[----:B------:R-:W-:-:S07]  /*5f10*/  DMUL R18, R18, 4 ;  /* 0x4010000012127828 */ /* 0x000fce0000000000 */
[----:B------:R-:W0:Y:S01]  /*5f20*/  LDC R7, c[0x0][0x360] ;  /* 0x0000d800ff077b82 */ /* 0x000e220000000800 */
[----:B-1----:R-:W-:-:S07]  /*5f30*/  DMUL R2, R42, 0.0001220703125 ;  /* 0x3f2000002a027828 */ /* 0x002fce0000000000 */
[----:B------:R-:W1:Y:S01]  /*5f40*/  LDC.64 R4, c[0x0][0x380] ;  /* 0x0000e000ff047b82 */ /* 0x000e620000000a00 */
[----:B------:R-:W-:-:S08]  /*5f50*/  DMUL R2, R18, R2 ;  /* 0x0000000212027228 */ /* 0x000fd00000000000 */
[----:B------:R-:W-:Y:S01]  /*5f60*/  DMUL R2, R2, 0.0001220703125 ;  /* 0x3f20000002027828 */ /* 0x000fe20000000000 */
[----:B0-----:R-:W-:-:S04]  /*5f70*/  IMAD R7, R7, UR5, R0 ;  /* 0x0000000507077c24 */ /* 0x001fc8000f8e0200 */
[----:B-1----:R-:W-:-:S05]  /*5f80*/  IMAD.WIDE R4, R7, 0x8, R4 ;  /* 0x0000000807047825 */ /* 0x002fca00078e0204 */
[----:B------:R-:W-:Y:S01]  /*5f90*/  STG.E.64 desc[UR10][R4.64], R2 ;  /* 0x0000000204007986 */ /* 0x000fe2000c101b0a */
[----:B------:R-:W-:Y:S05]  /*5fa0*/  EXIT ;  /* 0x000000000000794d */ /* 0x000fea0003800000 */
        .type           $_Z2MCPdP10polynomial$__internal_accurate_pow,@function
        .size           $_Z2MCPdP10polynomial$__internal_accurate_pow,(.L_x_31 - $_Z2MCPdP10polynomial$__internal_accurate_pow)
$_Z2MCPdP10polynomial$__internal_accurate_pow:
[----:B------:R-:W-:Y:S01]  /*5fb0*/  ISETP.GT.U32.AND P0, PT, R9, 0xfffff, PT ;  /* 0x000fffff0900780c */ /* 0x000fe20003f04070 */
[--C-:B------:R-:W-:Y:S01]  /*5fc0*/  IMAD.MOV.U32 R21, RZ, RZ, R9.reuse ;  /* 0x000000ffff157224 */ /* 0x100fe200078e0009 */
[----:B------:R-:W-:Y:S01]  /*5fd0*/  UMOV UR8, 0x7d2cafe2 ;  /* 0x7d2cafe200087882 */ /* 0x000fe20000000000 */
[----:B------:R-:W-:Y:S01]  /*5fe0*/  IMAD.MOV.U32 R24, RZ, RZ, 0x41ad3b5a ;  /* 0x41ad3b5aff187424 */ /* 0x000fe200078e00ff */
[----:B------:R-:W-:Y:S01]  /*5ff0*/  UMOV UR9, 0x3eb0f5ff ;  /* 0x3eb0f5ff00097882 */ /* 0x000fe20000000000 */
[----:B------:R-:W-:Y:S01]  /*6000*/  IMAD.MOV.U32 R25, RZ, RZ, 0x3ed0f5d2 ;  /* 0x3ed0f5d2ff197424 */ /* 0x000fe200078e00ff */
[----:B------:R-:W-:Y:S01]  /*6010*/  SHF.R.U32.HI R9, RZ, 0x14, R9 ;  /* 0x00000014ff097819 */ /* 0x000fe20000011609 */
[----:B------:R-:W-:Y:S01]  /*6020*/  UMOV UR12, 0xfefa39ef ;  /* 0xfefa39ef000c7882 */ /* 0x000fe20000000000 */
[----:B------:R-:W-:Y:S01]  /*6030*/  UMOV UR13, 0x3fe62e42 ;  /* 0x3fe62e42000d7882 */ /* 0x000fe20000000000 */
[----:B------:R-:W-:-:S04]  /*6040*/  USHF.L.U32 UR5, UR7, 0x1, URZ ;  /* 0x0000000107057899 */ /* 0x000fc800080006ff */
[----:B------:R-:W-:Y:S01]  /*6050*/  @!P0 DMUL R32, R20, 1.80143985094819840000e+16 ;  /* 0x4350000014208828 */ /* 0x000fe20000000000 */
[----:B------:R-:W-:-:S09]  /*6060*/  UISETP.GT.U32.AND UP0, UPT, UR5, -0x2000001, UPT ;  /* 0xfdffffff0500788c */ /* 0x000fd2000bf04070 */
[----:B------:R-:W-:Y:S01]  /*6070*/  @!P0 IMAD.MOV.U32 R21, RZ, RZ, R33 ;  /* 0x000000ffff158224 */ /* 0x000fe200078e0021 */
[----:B------:R-:W-:Y:S01]  /*6080*/  @!P0 LEA.HI R9, R33, 0xffffffca, RZ, 0xc ;  /* 0xffffffca21098811 */ /* 0x000fe200078f60ff */
[----:B------:R-:W-:-:S03]  /*6090*/  @!P0 IMAD.MOV.U32 R20, RZ, RZ, R32 ;  /* 0x000000ffff148224 */ /* 0x000fc600078e0020 */
[----:B------:R-:W-:Y:S01]  /*60a0*/  LOP3.LUT R21, R21, 0x800fffff, RZ, 0xc0, !PT ;  /* 0x800fffff15157812 */ /* 0x000fe200078ec0ff */
[----:B------:R-:W-:-:S03]  /*60b0*/  IMAD.MOV.U32 R22, RZ, RZ, R20 ;  /* 0x000000ffff167224 */ /* 0x000fc600078e0014 */
[----:B------:R-:W-:-:S04]  /*60c0*/  LOP3.LUT R21, R21, 0x3ff00000, RZ, 0xfc, !PT ;  /* 0x3ff0000015157812 */ /* 0x000fc800078efcff */
[----:B------:R-:W-:Y:S01]  /*60d0*/  ISETP.GE.U32.AND P1, PT, R21, 0x3ff6a09f, PT ;  /* 0x3ff6a09f1500780c */ /* 0x000fe20003f26070 */
[----:B------:R-:W-:-:S12]  /*60e0*/  IMAD.MOV.U32 R23, RZ, RZ, R21 ;  /* 0x000000ffff177224 */ /* 0x000fd800078e0015 */
[----:B------:R-:W-:-:S04]  /*60f0*/  @P1 VIADD R20, R23, 0xfff00000 ;  /* 0xfff0000017141836 */ /* 0x000fc80000000000 */
[----:B------:R-:W-:Y:S02]  /*6100*/  @P1 IMAD.MOV.U32 R23, RZ, RZ, R20 ;  /* 0x000000ffff171224 */ /* 0x000fe400078e0014 */
[----:B------:R-:W-:-:S04]  /*6110*/  IMAD.MOV.U32 R20, RZ, RZ, RZ ;  /* 0x000000ffff147224 */ /* 0x000fc800078e00ff */
[C---:B------:R-:W-:Y:S02]  /*6120*/  DADD R28, R22.reuse, 1 ;  /* 0x3ff00000161c7429 */ /* 0x040fe40000000000 */
[----:B------:R-:W-:-:S04]  /*6130*/  DADD R22, R22, -1 ;  /* 0xbff0000016167429 */ /* 0x000fc80000000000 */
[----:B------:R-:W0:Y:S02]  /*6140*/  MUFU.RCP64H R21, R29 ;  /* 0x0000001d00157308 */ /* 0x000e240000001800 */
[----:B0-----:R-:W-:-:S08]  /*6150*/  DFMA R26, -R28, R20, 1 ;  /* 0x3ff000001c1a742b */ /* 0x001fd00000000114 */
[----:B------:R-:W-:-:S08]  /*6160*/  DFMA R26, R26, R26, R26 ;  /* 0x0000001a1a1a722b */ /* 0x000fd0000000001a */
[----:B------:R-:W-:-:S08]  /*6170*/  DFMA R26, R20, R26, R20 ;  /* 0x0000001a141a722b */ /* 0x000fd00000000014 */
[----:B------:R-:W-:-:S08]  /*6180*/  DMUL R20, R22, R26 ;  /* 0x0000001a16147228 */ /* 0x000fd00000000000 */
[----:B------:R-:W-:-:S08]  /*6190*/  DFMA R20, R22, R26, R20 ;  /* 0x0000001a1614722b */ /* 0x000fd00000000014 */
[----:B------:R-:W-:-:S08]  /*61a0*/  DMUL R34, R20, R20 ;  /* 0x0000001414227228 */ /* 0x000fd00000000000 */
[----:B------:R-:W-:Y:S01]  /*61b0*/  DFMA R24, R34, UR8, R24 ;  /* 0x0000000822187c2b */ /* 0x000fe20008000018 */
[----:B------:R-:W-:Y:S01]  /*61c0*/  UMOV UR8, 0x75488a3f ;  /* 0x75488a3f00087882 */ /* 0x000fe20000000000 */
[----:B------:R-:W-:-:S06]  /*61d0*/  UMOV UR9, 0x3ef3b20a ;  /* 0x3ef3b20a00097882 */ /* 0x000fcc0000000000 */
[----:B------:R-:W-:Y:S01]  /*61e0*/  DFMA R30, R34, R24, UR8 ;  /* 0x00000008221e7e2b */ /* 0x000fe20008000018 */
[----:B------:R-:W-:Y:S01]  /*61f0*/  UMOV UR8, 0xe4faecd5 ;  /* 0xe4faecd500087882 */ /* 0x000fe20000000000 */
[----:B------:R-:W-:Y:S01]  /*6200*/  UMOV UR9, 0x3f1745cd ;  /* 0x3f1745cd00097882 */ /* 0x000fe20000000000 */
[----:B------:R-:W-:-:S05]  /*6210*/  DADD R24, R22, -R20 ;  /* 0x0000000016187229 */ /* 0x000fca0000000814 */
[----:B------:R-:W-:Y:S01]  /*6220*/  DFMA R30, R34, R30, UR8 ;  /* 0x00000008221e7e2b */ /* 0x000fe2000800001e */
[----:B------:R-:W-:Y:S01]  /*6230*/  UMOV UR8, 0x258a578b ;  /* 0x258a578b00087882 */ /* 0x000fe20000000000 */
[----:B------:R-:W-:Y:S01]  /*6240*/  UMOV UR9, 0x3f3c71c7 ;  /* 0x3f3c71c700097882 */ /* 0x000fe20000000000 */
[----:B------:R-:W-:-:S05]  /*6250*/  DADD R24, R24, R24 ;  /* 0x0000000018187229 */ /* 0x000fca0000000018 */
[----:B------:R-:W-:Y:S01]  /*6260*/  DFMA R30, R34, R30, UR8 ;  /* 0x00000008221e7e2b */ /* 0x000fe2000800001e */
[----:B------:R-:W-:Y:S01]  /*6270*/  UMOV UR8, 0x9242b910 ;  /* 0x9242b91000087882 */ /* 0x000fe20000000000 */
[----:B------:R-:W-:Y:S01]  /*6280*/  UMOV UR9, 0x3f624924 ;  /* 0x3f62492400097882 */ /* 0x000fe20000000000 */
[----:B------:R-:W-:-:S05]  /*6290*/  DFMA R24, R22, -R20, R24 ;  /* 0x800000141618722b */ /* 0x000fca0000000018 */
[----:B------:R-:W-:Y:S01]  /*62a0*/  DFMA R30, R34, R30, UR8 ;  /* 0x00000008221e7e2b */ /* 0x000fe2000800001e */
[----:B------:R-:W-:Y:S01]  /*62b0*/  UMOV UR8, 0x99999dfb ;  /* 0x99999dfb00087882 */ /* 0x000fe20000000000 */
[----:B------:R-:W-:Y:S01]  /*62c0*/  UMOV UR9, 0x3f899999 ;  /* 0x3f89999900097882 */ /* 0x000fe20000000000 */
[----:B------:R-:W-:Y:S02]  /*62d0*/  DMUL R24, R26, R24 ;  /* 0x000000181a187228 */ /* 0x000fe40000000000 */
[----:B------:R-:W-:-:S03]  /*62e0*/  DMUL R26, R20, R20 ;  /* 0x00000014141a7228 */ /* 0x000fc60000000000 */
[----:B------:R-:W-:Y:S01]  /*62f0*/  DFMA R30, R34, R30, UR8 ;  /* 0x00000008221e7e2b */ /* 0x000fe2000800001e */
[----:B------:R-:W-:Y:S01]  /*6300*/  UMOV UR8, 0x55555555 ;  /* 0x5555555500087882 */ /* 0x000fe20000000000 */
[----:B------:R-:W-:-:S03]  /*6310*/  UMOV UR9, 0x3fb55555 ;  /* 0x3fb5555500097882 */ /* 0x000fc60000000000 */
[----:B------:R-:W-:Y:S02]  /*6320*/  VIADD R33, R25, 0x100000 ;  /* 0x0010000019217836 */ /* 0x000fe40000000000 */
[----:B------:R-:W-:Y:S01]  /*6330*/  IMAD.MOV.U32 R32, RZ, RZ, R24 ;  /* 0x000000ffff207224 */ /* 0x000fe200078e0018 */
[----:B------:R-:W-:-:S08]  /*6340*/  DFMA R22, R34, R30, UR8 ;  /* 0x0000000822167e2b */ /* 0x000fd0000800001e */
[----:B------:R-:W-:Y:S01]  /*6350*/  DADD R28, -R22, UR8 ;  /* 0x00000008161c7e29 */ /* 0x000fe20008000100 */
[----:B------:R-:W-:Y:S01]  /*6360*/  UMOV UR8, 0xb9e7b0 ;  /* 0x00b9e7b000087882 */ /* 0x000fe20000000000 */
[----:B------:R-:W-:-:S06]  /*6370*/  UMOV UR9, 0x3c46a4cb ;  /* 0x3c46a4cb00097882 */ /* 0x000fcc0000000000 */
[----:B------:R-:W-:Y:S02]  /*6380*/  DFMA R28, R34, R30, R28 ;  /* 0x0000001e221c722b */ /* 0x000fe4000000001c */
[C---:B------:R-:W-:Y:S02]  /*6390*/  DFMA R30, R20.reuse, R20, -R26 ;  /* 0x00000014141e722b */ /* 0x040fe4000000081a */
[----:B------:R-:W-:-:S06]  /*63a0*/  DMUL R34, R20, R26 ;  /* 0x0000001a14227228 */ /* 0x000fcc0000000000 */
[----:B------:R-:W-:Y:S02]  /*63b0*/  DFMA R30, R20, R32, R30 ;  /* 0x00000020141e722b */ /* 0x000fe4000000001e */
[----:B------:R-:W-:Y:S01]  /*63c0*/  DADD R32, R28, -UR8 ;  /* 0x800000081c207e29 */ /* 0x000fe20008000000 */
[----:B------:R-:W-:Y:S01]  /*63d0*/  UMOV UR8, 0x80000000 ;  /* 0x8000000000087882 */ /* 0x000fe20000000000 */
[----:B------:R-:W-:Y:S01]  /*63e0*/  DFMA R28, R20, R26, -R34 ;  /* 0x0000001a141c722b */ /* 0x000fe20000000822 */
[----:B------:R-:W-:-:S07]  /*63f0*/  UMOV UR9, 0x43300000 ;  /* 0x4330000000097882 */ /* 0x000fce0000000000 */
[----:B------:R-:W-:Y:S02]  /*6400*/  DFMA R28, R24, R26, R28 ;  /* 0x0000001a181c722b */ /* 0x000fe4000000001c */
[----:B------:R-:W-:-:S06]  /*6410*/  DADD R26, R22, R32 ;  /* 0x00000000161a7229 */ /* 0x000fcc0000000020 */
[----:B------:R-:W-:Y:S02]  /*6420*/  DFMA R28, R20, R30, R28 ;  /* 0x0000001e141c722b */ /* 0x000fe4000000001c */
[----:B------:R-:W-:Y:S02]  /*6430*/  DADD R30, R22, -R26 ;  /* 0x00000000161e7229 */ /* 0x000fe4000000081a */
[----:B------:R-:W-:-:S06]  /*6440*/  DMUL R22, R26, R34 ;  /* 0x000000221a167228 */ /* 0x000fcc0000000000 */
[----:B------:R-:W-:Y:S02]  /*6450*/  DADD R32, R32, R30 ;  /* 0x0000000020207229 */ /* 0x000fe4000000001e */
[----:B------:R-:W-:-:S08]  /*6460*/  DFMA R30, R26, R34, -R22 ;  /* 0x000000221a1e722b */ /* 0x000fd00000000816 */
[----:B------:R-:W-:-:S08]  /*6470*/  DFMA R28, R26, R28, R30 ;  /* 0x0000001c1a1c722b */ /* 0x000fd0000000001e */
[----:B------:R-:W-:-:S08]  /*6480*/  DFMA R32, R32, R34, R28 ;  /* 0x000000222020722b */ /* 0x000fd0000000001c */
[----:B------:R-:W-:-:S08]  /*6490*/  DADD R28, R22, R32 ;  /* 0x00000000161c7229 */ /* 0x000fd00000000020 */
[--C-:B------:R-:W-:Y:S02]  /*64a0*/  DADD R26, R20, R28.reuse ;  /* 0x00000000141a7229 */ /* 0x100fe4000000001c */
[----:B------:R-:W-:-:S06]  /*64b0*/  DADD R22, R22, -R28 ;  /* 0x0000000016167229 */ /* 0x000fcc000000081c */
[----:B------:R-:W-:Y:S02]  /*64c0*/  DADD R20, R20, -R26 ;  /* 0x0000000014147229 */ /* 0x000fe4000000081a */
[----:B------:R-:W-:-:S06]  /*64d0*/  DADD R22, R32, R22 ;  /* 0x0000000020167229 */ /* 0x000fcc0000000016 */
[----:B------:R-:W-:-:S08]  /*64e0*/  DADD R20, R28, R20 ;  /* 0x000000001c147229 */ /* 0x000fd00000000014 */
[----:B------:R-:W-:Y:S01]  /*64f0*/  DADD R22, R22, R20 ;  /* 0x0000000016167229 */ /* 0x000fe20000000014 */
[C---:B------:R-:W-:Y:S02]  /*6500*/  VIADD R20, R9.reuse, 0xfffffc01 ;  /* 0xfffffc0109147836 */ /* 0x040fe40000000000 */
[----:B------:R-:W-:Y:S02]  /*6510*/  @P1 VIADD R20, R9, 0xfffffc02 ;  /* 0xfffffc0209141836 */ /* 0x000fe40000000000 */
[----:B------:R-:W-:-:S03]  /*6520*/  IMAD.MOV.U32 R21, RZ, RZ, 0x43300000 ;  /* 0x43300000ff157424 */ /* 0x000fc600078e00ff */
[----:B------:R-:W-:Y:S01]  /*6530*/  DADD R24, R24, R22 ;  /* 0x0000000018187229 */ /* 0x000fe20000000016 */
[----:B------:R-:W-:-:S06]  /*6540*/  LOP3.LUT R20, R20, 0x80000000, RZ, 0x3c, !PT ;  /* 0x8000000014147812 */ /* 0x000fcc00078e3cff */
[----:B------:R-:W-:Y:S01]  /*6550*/  DADD R22, R20, -UR8 ;  /* 0x8000000814167e29 */ /* 0x000fe20008000000 */
[----:B------:R-:W-:Y:S01]  /*6560*/  UMOV UR8, 0xfefa39ef ;  /* 0xfefa39ef00087882 */ /* 0x000fe20000000000 */
[----:B------:R-:W-:Y:S01]  /*6570*/  DADD R28, R26, R24 ;  /* 0x000000001a1c7229 */ /* 0x000fe20000000018 */
[----:B------:R-:W-:-:S07]  /*6580*/  UMOV UR9, 0x3fe62e42 ;  /* 0x3fe62e4200097882 */ /* 0x000fce0000000000 */
[--C-:B------:R-:W-:Y:S01]  /*6590*/  DFMA R20, R22, UR8, R28.reuse ;  /* 0x0000000816147c2b */ /* 0x100fe2000800001c */
[----:B------:R-:W-:Y:S01]  /*65a0*/  UMOV UR8, 0x3b39803f ;  /* 0x3b39803f00087882 */ /* 0x000fe20000000000 */
[----:B------:R-:W-:Y:S01]  /*65b0*/  DADD R30, R26, -R28 ;  /* 0x000000001a1e7229 */ /* 0x000fe2000000081c */
[----:B------:R-:W-:-:S05]  /*65c0*/  UMOV UR9, 0x3c7abc9e ;  /* 0x3c7abc9e00097882 */ /* 0x000fca0000000000 */
[----:B------:R-:W-:Y:S02]  /*65d0*/  DFMA R26, R22, -UR12, R20 ;  /* 0x8000000c161a7c2b */ /* 0x000fe40008000014 */
[----:B------:R-:W-:-:S06]  /*65e0*/  DADD R30, R24, R30 ;  /* 0x00000000181e7229 */ /* 0x000fcc000000001e */
[----:B------:R-:W-:-:S08]  /*65f0*/  DADD R26, -R28, R26 ;  /* 0x000000001c1a7229 */ /* 0x000fd0000000011a */
[----:B------:R-:W-:-:S08]  /*6600*/  DADD R24, R30, -R26 ;  /* 0x000000001e187229 */ /* 0x000fd0000000081a */
[----:B------:R-:W-:Y:S01]  /*6610*/  DFMA R24, R22, UR8, R24 ;  /* 0x0000000816187c2b */ /* 0x000fe20008000018 */
[----:B------:R-:W-:-:S04]  /*6620*/  ULOP3.LUT UR8, UR7, 0xff0fffff, URZ, 0xc0, !UPT ;  /* 0xff0fffff07087892 */ /* 0x000fc8000f8ec0ff */
[----:B------:R-:W-:-:S03]  /*6630*/  USEL UR9, UR8, UR7, UP0 ;  /* 0x0000000708097287 */ /* 0x000fc60008000000 */
[----:B------:R-:W-:Y:S01]  /*6640*/  DADD R22, R20, R24 ;  /* 0x0000000014167229 */ /* 0x000fe20000000018 */
[----:B------:R-:W-:-:S07]  /*6650*/  UMOV UR8, UR6 ;  /* 0x0000000600087c82 */ /* 0x000fce0008000000 */
[----:B------:R-:W-:Y:S02]  /*6660*/  DADD R20, R20, -R22 ;  /* 0x0000000014147229 */ /* 0x000fe40000000816 */
[----:B------:R-:W-:-:S06]  /*6670*/  DMUL R26, R22, UR8 ;  /* 0x00000008161a7c28 */ /* 0x000fcc0008000000 */
[----:B------:R-:W-:Y:S02]  /*6680*/  DADD R24, R24, R20 ;  /* 0x0000000018187229 */ /* 0x000fe40000000014 */
[----:B------:R-:W-:Y:S01]  /*6690*/  DFMA R22, R22, UR8, -R26 ;  /* 0x0000000816167c2b */ /* 0x000fe2000800081a */
[----:B------:R-:W-:Y:S02]  /*66a0*/  IMAD.MOV.U32 R20, RZ, RZ, 0x652b82fe ;  /* 0x652b82feff147424 */ /* 0x000fe400078e00ff */
[----:B------:R-:W-:-:S05]  /*66b0*/  IMAD.MOV.U32 R21, RZ, RZ, 0x3ff71547 ;  /* 0x3ff71547ff157424 */ /* 0x000fca00078e00ff */
[----:B------:R-:W-:Y:S01]  /*66c0*/  DFMA R24, R24, UR8, R22 ;  /* 0x0000000818187c2b */ /* 0x000fe20008000016 */
[----:B------:R-:W-:Y:S01]  /*66d0*/  UMOV UR8, 0x3b39803f ;  /* 0x3b39803f00087882 */ /* 0x000fe20000000000 */
[----:B------:R-:W-:-:S06]  /*66e0*/  UMOV UR9, 0x3c7abc9e ;  /* 0x3c7abc9e00097882 */ /* 0x000fcc0000000000 */
[----:B------:R-:W-:-:S08]  /*66f0*/  DADD R28, R26, R24 ;  /* 0x000000001a1c7229 */ /* 0x000fd00000000018 */
[----:B------:R-:W-:Y:S02]  /*6700*/  DFMA R20, R28, R20, 6.75539944105574400000e+15 ;  /* 0x433800001c14742b */ /* 0x000fe40000000014 */
[----:B------:R-:W-:Y:S01]  /*6710*/  FSETP.GEU.AND P0, PT, |R29|, 4.1917929649353027344, PT ;  /* 0x4086232b1d00780b */ /* 0x000fe20003f0e200 */
[----:B------:R-:W-:-:S05]  /*6720*/  DADD R26, R26, -R28 ;  /* 0x000000001a1a7229 */ /* 0x000fca000000081c */
[----:B------:R-:W-:-:S03]  /*6730*/  DADD R22, R20, -6.75539944105574400000e+15 ;  /* 0xc338000014167429 */ /* 0x000fc60000000000 */
[----:B------:R-:W-:-:S05]  /*6740*/  DADD R24, R24, R26 ;  /* 0x0000000018187229 */ /* 0x000fca000000001a */
[----:B------:R-:W-:-:S08]  /*6750*/  DFMA R30, R22, -UR12, R28 ;  /* 0x8000000c161e7c2b */ /* 0x000fd0000800001c */
[----:B------:R-:W-:Y:S01]  /*6760*/  DFMA R30, R22, -UR8, R30 ;  /* 0x80000008161e7c2b */ /* 0x000fe2000800001e */
[----:B------:R-:W-:Y:S01]  /*6770*/  UMOV UR8, 0x69ce2bdf ;  /* 0x69ce2bdf00087882 */ /* 0x000fe20000000000 */
[----:B------:R-:W-:Y:S01]  /*6780*/  IMAD.MOV.U32 R22, RZ, RZ, -0x35dec16 ;  /* 0xfca213eaff167424 */ /* 0x000fe200078e00ff */
[----:B------:R-:W-:Y:S01]  /*6790*/  UMOV UR9, 0x3e5ade15 ;  /* 0x3e5ade1500097882 */ /* 0x000fe20000000000 */
[----:B------:R-:W-:-:S06]  /*67a0*/  IMAD.MOV.U32 R23, RZ, RZ, 0x3e928af3 ;  /* 0x3e928af3ff177424 */ /* 0x000fcc00078e00ff */
[----:B------:R-:W-:Y:S01]  /*67b0*/  DFMA R22, R30, UR8, R22 ;  /* 0x000000081e167c2b */ /* 0x000fe20008000016 */
[----:B------:R-:W-:Y:S01]  /*67c0*/  UMOV UR8, 0x62401315 ;  /* 0x6240131500087882 */ /* 0x000fe20000000000 */
[----:B------:R-:W-:-:S06]  /*67d0*/  UMOV UR9, 0x3ec71dee ;  /* 0x3ec71dee00097882 */ /* 0x000fcc0000000000 */
[----:B------:R-:W-:Y:S01]  /*67e0*/  DFMA R22, R30, R22, UR8 ;  /* 0x000000081e167e2b */ /* 0x000fe20008000016 */
        /* <DEDUP_REMOVED lines=20> */
[----:B------:R-:W-:-:S08]  /*6930*/  DFMA R22, R30, R22, UR8 ;  /* 0x000000081e167e2b */ /* 0x000fd00008000016 */
[----:B------:R-:W-:-:S08]  /*6940*/  DFMA R22, R30, R22, 1 ;  /* 0x3ff000001e16742b */ /* 0x000fd00000000016 */
[----:B------:R-:W-:-:S10]  /*6950*/  DFMA R22, R30, R22, 1 ;  /* 0x3ff000001e16742b */ /* 0x000fd40000000016 */
[----:B------:R-:W-:Y:S02]  /*6960*/  IMAD R27, R20, 0x100000, R23 ;  /* 0x00100000141b7824 */ /* 0x000fe400078e0217 */
[----:B------:R-:W-:Y:S01]  /*6970*/  IMAD.MOV.U32 R26, RZ, RZ, R22 ;  /* 0x000000ffff1a7224 */ /* 0x000fe200078e0016 */
[----:B------:R-:W-:Y:S06]  /*6980*/  @!P0 BRA `(.L_x_29) ;  /* 0x0000000000308947 */ /* 0x000fec0003800000 */
[----:B------:R-:W-:Y:S01]  /*6990*/  FSETP.GEU.AND P0, PT, |R29|, 4.2275390625, PT ;  /* 0x408748001d00780b */ /* 0x000fe20003f0e200 */
[C---:B------:R-:W-:Y:S02]  /*69a0*/  DADD R26, R28.reuse, +INF ;  /* 0x7ff000001c1a7429 */ /* 0x040fe40000000000 */
[----:B------:R-:W-:-:S08]  /*69b0*/  DSETP.GEU.AND P1, PT, R28, RZ, PT ;  /* 0x000000ff1c00722a */ /* 0x000fd00003f2e000 */
[----:B------:R-:W-:Y:S02]  /*69c0*/  FSEL R26, R26, RZ, P1 ;  /* 0x000000ff1a1a7208 */ /* 0x000fe40000800000 */
[----:B------:R-:W-:Y:S02]  /*69d0*/  @!P0 LEA.HI R9, R20, R20, RZ, 0x1 ;  /* 0x0000001414098211 */ /* 0x000fe400078f08ff */
[----:B------:R-:W-:Y:S02]  /*69e0*/  FSEL R27, R27, RZ, P1 ;  /* 0x000000ff1b1b7208 */ /* 0x000fe40000800000 */
[----:B------:R-:W-:-:S05]  /*69f0*/  @!P0 SHF.R.S32.HI R9, RZ, 0x1, R9 ;  /* 0x00000001ff098819 */ /* 0x000fca0000011409 */
[----:B------:R-:W-:Y:S02]  /*6a00*/  @!P0 IMAD.IADD R20, R20, 0x1, -R9 ;  /* 0x0000000114148824 */ /* 0x000fe400078e0a09 */
[----:B------:R-:W-:-:S03]  /*6a10*/  @!P0 IMAD R23, R9, 0x100000, R23 ;  /* 0x0010000009178824 */ /* 0x000fc600078e0217 */
[----:B------:R-:W-:Y:S01]  /*6a20*/  @!P0 LEA R21, R20, 0x3ff00000, 0x14 ;  /* 0x3ff0000014158811 */ /* 0x000fe200078ea0ff */
[----:B------:R-:W-:-:S06]  /*6a30*/  @!P0 IMAD.MOV.U32 R20, RZ, RZ, RZ ;  /* 0x000000ffff148224 */ /* 0x000fcc00078e00ff */
[----:B------:R-:W-:-:S11]  /*6a40*/  @!P0 DMUL R26, R22, R20 ;  /* 0x00000014161a8228 */ /* 0x000fd60000000000 */
.L_x_29:
[----:B------:R-:W-:Y:S01]  /*6a50*/  DFMA R24, R24, R26, R26 ;  /* 0x0000001a1818722b */ /* 0x000fe2000000001a */
[----:B------:R-:W-:Y:S01]  /*6a60*/  IMAD.MOV.U32 R9, RZ, RZ, 0x0 ;  /* 0x00000000ff097424 */ /* 0x000fe200078e00ff */
[----:B------:R-:W-:-:S08]  /*6a70*/  DSETP.NEU.AND P0, PT, |R26|, +INF , PT ;  /* 0x7ff000001a00742a */ /* 0x000fd00003f0d200 */
[----:B------:R-:W-:Y:S02]  /*6a80*/  FSEL R20, R26, R24, !P0 ;  /* 0x000000181a147208 */ /* 0x000fe40004000000 */
[----:B------:R-:W-:Y:S01]  /*6a90*/  FSEL R21, R27, R25, !P0 ;  /* 0x000000191b157208 */ /* 0x000fe20004000000 */
[----:B------:R-:W-:Y:S06]  /*6aa0*/  RET.REL.NODEC R8 `(_Z2MCPdP10polynomial) ;  /* 0xffffff9408547950 */ /* 0x000fec0003c3ffff */
.L_x_30:
[----:B------:R-:W-:-:S00]  /*6ab0*/  BRA `(.L_x_30) ;  /* 0xfffffffc00fc7947 */ /* 0x000fc0000383ffff */
[----:B------:R-:W-:-:S00]  /*6ac0*/  NOP ;  /* 0x0000000000007918 */ /* 0x000fc00000000000 */
        /* <DEDUP_REMOVED lines=11> */
.L_x_31:


//--------------------- .nv.global.init           --------------------------
	.section	.nv.global.init,"aw",@progbits
	.align	4
.nv.global.init:
	.type		mrg32k3aM1SubSeq,@object
	.size		mrg32k3aM1SubSeq,(mrg32k3aM2SubSeq - mrg32k3aM1SubSeq)
mrg32k3aM1SubSeq:
        /*0000*/ 	.byte	0x0b, 0xcc, 0xee, 0x04, 0x73, 0x29, 0x8b, 0x6f, 0xf6, 0x53, 0x03, 0xf6, 0x23, 0xf6, 0xea, 0xda
        /* <DEDUP_REMOVED lines=125> */
	.type		mrg32k3aM2SubSeq,@object
	.size		mrg32k3aM2SubSeq,(mrg32k3aM1 - mrg32k3aM2SubSeq)
mrg32k3aM2SubSeq:
        /* <DEDUP_REMOVED lines=126> */
	.type		mrg32k3aM1,@object
	.size		mrg32k3aM1,(mrg32k3aM1Seq - mrg32k3aM1)
mrg32k3aM1:
        /* <DEDUP_REMOVED lines=144> */
	.type		mrg32k3aM1Seq,@object
	.size		mrg32k3aM1Seq,(mrg32k3aM2 - mrg32k3aM1Seq)
mrg32k3aM1Seq:
        /* <DEDUP_REMOVED lines=144> */
	.type		mrg32k3aM2,@object
	.size		mrg32k3aM2,(mrg32k3aM2Seq - mrg32k3aM2)
mrg32k3aM2:
        /* <DEDUP_REMOVED lines=144> */
	.type		mrg32k3aM2Seq,@object
	.size		mrg32k3aM2Seq,(precalc_xorwow_matrix - mrg32k3aM2Seq)
mrg32k3aM2Seq:
        /* <DEDUP_REMOVED lines=144> */
	.type		precalc_xorwow_matrix,@object
	.size		precalc_xorwow_matrix,(precalc_xorwow_offset_matrix - precalc_xorwow_matrix)
precalc_xorwow_matrix:
        /* <DEDUP_REMOVED lines=6400> */
	.type		precalc_xorwow_offset_matrix,@object
	.size		precalc_xorwow_offset_matrix,(.L_1 - precalc_xorwow_offset_matrix)
precalc_xorwow_offset_matrix:
        /* <DEDUP_REMOVED lines=6400> */
.L_1:


//--------------------- .nv.shared.reserved.0     --------------------------
	.section	.nv.shared.reserved.0,"aw",@nobits
	.weak		__nv_reservedSMEM_offset_0_alias
	.size		__nv_reservedSMEM_offset_0_alias, 0, 64
	.other		__nv_reservedSMEM_offset_0_alias,@"STO_CUDA_RESERVED_SHARED STV_DEFAULT"
__nv_reservedSMEM_offset_0_alias:
	.zero		0
	.zero		64


//--------------------- .nv.constant0._Z2MCPdP10polynomial --------------------------
	.section	.nv.constant0._Z2MCPdP10polynomial,"a",@progbits
	.sectionflags	@""
	.align	4
.nv.constant0._Z2MCPdP10polynomial:
	.zero		912


//--------------------- SYMBOLS --------------------------

	.type		.nv.reservedSmem.offset0,@object
	.size		.nv.reservedSmem.offset0,0x4
